//
// Generated by NVIDIA NVVM Compiler
//
// Compiler Build ID: CL-36424714
// Cuda compilation tools, release 13.0, V13.0.88
// Based on NVVM 20.0.0
//

.version 9.0
.target sm_100
.address_size 64

	// .globl	_Z13no_registeredPfS_S_i
.global .align 4 .b8 __cudart_i2opi_f[24] = {65, 144, 67, 60, 153, 149, 98, 219, 192, 221, 52, 245, 209, 87, 39, 252, 41, 21, 68, 78, 110, 131, 249, 162};

.visible .entry _Z13no_registeredPfS_S_i(
	.param .u64 .ptr .align 1 _Z13no_registeredPfS_S_i_param_0,
	.param .u64 .ptr .align 1 _Z13no_registeredPfS_S_i_param_1,
	.param .u64 .ptr .align 1 _Z13no_registeredPfS_S_i_param_2,
	.param .u32 _Z13no_registeredPfS_S_i_param_3
)
{
	.local .align 4 .b8 	__local_depot0[28];
	.reg .b64 	%SP;
	.reg .b64 	%SPL;
	.reg .pred 	%p<21>;
	.reg .b32 	%r<79>;
	.reg .b32 	%f<72>;
	.reg .b64 	%rd<52>;
	.reg .b64 	%fd<5>;

	mov.u64 	%SPL, __local_depot0;
	ld.param.u64 	%rd20, [_Z13no_registeredPfS_S_i_param_0];
	ld.param.u64 	%rd21, [_Z13no_registeredPfS_S_i_param_1];
	ld.param.u64 	%rd22, [_Z13no_registeredPfS_S_i_param_2];
	ld.param.s32 	%rd6, [_Z13no_registeredPfS_S_i_param_3];
	cvta.to.global.u64 	%rd1, %rd22;
	cvta.to.global.u64 	%rd2, %rd20;
	cvta.to.global.u64 	%rd3, %rd21;
	add.u64 	%rd4, %SPL, 0;
	add.u64 	%rd5, %SPL, 0;
	mov.b64 	%rd47, 0;
$L__BB0_1:
	ld.global.f32 	%f1, [%rd3];
	mul.f32 	%f12, %f1, 0f3F22F983;
	cvt.rni.s32.f32 	%r78, %f12;
	cvt.rn.f32.s32 	%f13, %r78;
	fma.rn.f32 	%f14, %f13, 0fBFC90FDA, %f1;
	fma.rn.f32 	%f15, %f13, 0fB3A22168, %f14;
	fma.rn.f32 	%f71, %f13, 0fA7C234C5, %f15;
	abs.f32 	%f3, %f1;
	setp.ltu.f32 	%p1, %f3, 0f47CE4780;
	mov.u32 	%r74, %r78;
	mov.f32 	%f70, %f71;
	@%p1 bra 	$L__BB0_9;
	setp.neu.f32 	%p2, %f3, 0f7F800000;
	@%p2 bra 	$L__BB0_4;
	mov.f32 	%f18, 0f00000000;
	mul.rn.f32 	%f70, %f1, %f18;
	mov.b32 	%r74, 0;
	bra.uni 	$L__BB0_9;
$L__BB0_4:
	mov.b32 	%r2, %f1;
	shl.b32 	%r29, %r2, 8;
	or.b32  	%r3, %r29, -2147483648;
	mov.b64 	%rd50, 0;
	mov.b32 	%r71, 0;
	mov.u64 	%rd48, __cudart_i2opi_f;
	mov.u64 	%rd49, %rd5;
$L__BB0_5:
	.pragma "nounroll";
	ld.global.nc.u32 	%r30, [%rd48];
	mad.wide.u32 	%rd27, %r30, %r3, %rd50;
	shr.u64 	%rd50, %rd27, 32;
	st.local.u32 	[%rd49], %rd27;
	add.s32 	%r71, %r71, 1;
	add.s64 	%rd49, %rd49, 4;
	add.s64 	%rd48, %rd48, 4;
	setp.ne.s32 	%p3, %r71, 6;
	@%p3 bra 	$L__BB0_5;
	shr.u32 	%r31, %r2, 23;
	st.local.u32 	[%rd5+24], %rd50;
	and.b32  	%r6, %r31, 31;
	and.b32  	%r32, %r31, 224;
	add.s32 	%r33, %r32, -128;
	shr.u32 	%r34, %r33, 5;
	mul.wide.u32 	%rd28, %r34, 4;
	sub.s64 	%rd14, %rd5, %rd28;
	ld.local.u32 	%r72, [%rd14+24];
	ld.local.u32 	%r73, [%rd14+20];
	setp.eq.s32 	%p4, %r6, 0;
	@%p4 bra 	$L__BB0_8;
	shf.l.wrap.b32 	%r72, %r73, %r72, %r6;
	ld.local.u32 	%r35, [%rd14+16];
	shf.l.wrap.b32 	%r73, %r35, %r73, %r6;
$L__BB0_8:
	shr.u32 	%r36, %r72, 30;
	shf.l.wrap.b32 	%r37, %r73, %r72, 2;
	shl.b32 	%r38, %r73, 2;
	shr.u32 	%r39, %r37, 31;
	add.s32 	%r40, %r39, %r36;
	neg.s32 	%r41, %r40;
	setp.lt.s32 	%p5, %r2, 0;
	selp.b32 	%r74, %r41, %r40, %p5;
	xor.b32  	%r42, %r37, %r2;
	shr.s32 	%r43, %r37, 31;
	xor.b32  	%r44, %r43, %r37;
	xor.b32  	%r45, %r43, %r38;
	cvt.u64.u32 	%rd29, %r44;
	shl.b64 	%rd30, %rd29, 32;
	cvt.u64.u32 	%rd31, %r45;
	or.b64  	%rd32, %rd30, %rd31;
	cvt.rn.f64.s64 	%fd1, %rd32;
	mul.f64 	%fd2, %fd1, 0d3BF921FB54442D19;
	cvt.rn.f32.f64 	%f16, %fd2;
	neg.f32 	%f17, %f16;
	setp.lt.s32 	%p6, %r42, 0;
	selp.f32 	%f70, %f17, %f16, %p6;
$L__BB0_9:
	setp.ltu.f32 	%p7, %f3, 0f47CE4780;
	mul.rn.f32 	%f19, %f70, %f70;
	and.b32  	%r47, %r74, 1;
	setp.eq.b32 	%p8, %r47, 1;
	selp.f32 	%f20, 0f3F800000, %f70, %p8;
	fma.rn.f32 	%f21, %f19, %f20, 0f00000000;
	fma.rn.f32 	%f22, %f19, 0f37CBAC00, 0fBAB607ED;
	selp.f32 	%f23, %f22, 0fB94D4153, %p8;
	selp.f32 	%f24, 0f3D2AAABB, 0f3C0885E4, %p8;
	fma.rn.f32 	%f25, %f23, %f19, %f24;
	selp.f32 	%f26, 0fBEFFFFFF, 0fBE2AAAA8, %p8;
	fma.rn.f32 	%f27, %f25, %f19, %f26;
	fma.rn.f32 	%f28, %f27, %f21, %f20;
	and.b32  	%r48, %r74, 2;
	setp.eq.s32 	%p9, %r48, 0;
	mov.f32 	%f29, 0f00000000;
	sub.f32 	%f30, %f29, %f28;
	selp.f32 	%f7, %f28, %f30, %p9;
	@%p7 bra 	$L__BB0_17;
	setp.neu.f32 	%p10, %f3, 0f7F800000;
	@%p10 bra 	$L__BB0_12;
	mov.f32 	%f33, 0f00000000;
	mul.rn.f32 	%f71, %f1, %f33;
	mov.b32 	%r78, 0;
	bra.uni 	$L__BB0_17;
$L__BB0_12:
	mov.b32 	%r15, %f1;
	shl.b32 	%r50, %r15, 8;
	or.b32  	%r16, %r50, -2147483648;
	mov.b64 	%rd51, 0;
	mov.b32 	%r75, 0;
$L__BB0_13:
	.pragma "nounroll";
	mul.wide.u32 	%rd34, %r75, 4;
	mov.u64 	%rd35, __cudart_i2opi_f;
	add.s64 	%rd36, %rd35, %rd34;
	ld.global.nc.u32 	%r51, [%rd36];
	mad.wide.u32 	%rd37, %r51, %r16, %rd51;
	shr.u64 	%rd51, %rd37, 32;
	add.s64 	%rd38, %rd4, %rd34;
	st.local.u32 	[%rd38], %rd37;
	add.s32 	%r75, %r75, 1;
	setp.ne.s32 	%p11, %r75, 6;
	@%p11 bra 	$L__BB0_13;
	shr.u32 	%r52, %r15, 23;
	st.local.u32 	[%rd4+24], %rd51;
	and.b32  	%r19, %r52, 31;
	and.b32  	%r53, %r52, 224;
	add.s32 	%r54, %r53, -128;
	shr.u32 	%r55, %r54, 5;
	mul.wide.u32 	%rd39, %r55, 4;
	sub.s64 	%rd17, %rd4, %rd39;
	ld.local.u32 	%r76, [%rd17+24];
	ld.local.u32 	%r77, [%rd17+20];
	setp.eq.s32 	%p12, %r19, 0;
	@%p12 bra 	$L__BB0_16;
	shf.l.wrap.b32 	%r76, %r77, %r76, %r19;
	ld.local.u32 	%r56, [%rd17+16];
	shf.l.wrap.b32 	%r77, %r56, %r77, %r19;
$L__BB0_16:
	shr.u32 	%r57, %r76, 30;
	shf.l.wrap.b32 	%r58, %r77, %r76, 2;
	shl.b32 	%r59, %r77, 2;
	shr.u32 	%r60, %r58, 31;
	add.s32 	%r61, %r60, %r57;
	neg.s32 	%r62, %r61;
	setp.lt.s32 	%p13, %r15, 0;
	selp.b32 	%r78, %r62, %r61, %p13;
	xor.b32  	%r63, %r58, %r15;
	shr.s32 	%r64, %r58, 31;
	xor.b32  	%r65, %r64, %r58;
	xor.b32  	%r66, %r64, %r59;
	cvt.u64.u32 	%rd40, %r65;
	shl.b64 	%rd41, %rd40, 32;
	cvt.u64.u32 	%rd42, %r66;
	or.b64  	%rd43, %rd41, %rd42;
	cvt.rn.f64.s64 	%fd3, %rd43;
	mul.f64 	%fd4, %fd3, 0d3BF921FB54442D19;
	cvt.rn.f32.f64 	%f31, %fd4;
	neg.f32 	%f32, %f31;
	setp.lt.s32 	%p14, %r63, 0;
	selp.f32 	%f71, %f32, %f31, %p14;
$L__BB0_17:
	add.s32 	%r68, %r78, 1;
	mul.rn.f32 	%f34, %f71, %f71;
	and.b32  	%r69, %r78, 1;
	setp.eq.b32 	%p15, %r69, 1;
	selp.f32 	%f35, %f71, 0f3F800000, %p15;
	fma.rn.f32 	%f36, %f34, %f35, 0f00000000;
	fma.rn.f32 	%f37, %f34, 0f37CBAC00, 0fBAB607ED;
	selp.f32 	%f38, 0fB94D4153, %f37, %p15;
	selp.f32 	%f39, 0f3C0885E4, 0f3D2AAABB, %p15;
	fma.rn.f32 	%f40, %f38, %f34, %f39;
	selp.f32 	%f41, 0fBE2AAAA8, 0fBEFFFFFF, %p15;
	fma.rn.f32 	%f42, %f40, %f34, %f41;
	fma.rn.f32 	%f43, %f42, %f36, %f35;
	and.b32  	%r70, %r68, 2;
	setp.eq.s32 	%p16, %r70, 0;
	mov.f32 	%f44, 0f00000000;
	sub.f32 	%f45, %f44, %f43;
	selp.f32 	%f46, %f43, %f45, %p16;
	add.f32 	%f47, %f1, 0f3F800000;
	sqrt.rn.f32 	%f48, %f47;
	fma.rn.f32 	%f49, %f7, %f46, %f48;
	setp.gt.f32 	%p17, %f3, 0f3F800000;
	rcp.approx.ftz.f32 	%f50, %f3;
	selp.f32 	%f51, %f50, %f3, %p17;
	mul.f32 	%f52, %f51, %f51;
	fma.rn.f32 	%f53, %f52, 0f3B2090AA, 0fBC6BE14F;
	fma.rn.f32 	%f54, %f53, %f52, 0f3D23397E;
	fma.rn.f32 	%f55, %f54, %f52, 0fBD948A7A;
	fma.rn.f32 	%f56, %f55, %f52, 0f3DD76B21;
	fma.rn.f32 	%f57, %f56, %f52, 0fBE111E88;
	fma.rn.f32 	%f58, %f57, %f52, 0f3E4CAF60;
	fma.rn.f32 	%f59, %f58, %f52, 0fBEAAAA27;
	mul.f32 	%f60, %f52, %f59;
	fma.rn.f32 	%f61, %f60, %f51, %f51;
	neg.f32 	%f62, %f61;
	fma.rn.f32 	%f63, 0f3F6EE581, 0f3FD774EB, %f62;
	selp.f32 	%f64, %f63, %f61, %p17;
	setp.num.f32 	%p18, %f3, %f3;
	copysign.f32 	%f65, %f1, %f64;
	selp.f32 	%f66, %f65, %f64, %p18;
	add.f32 	%f67, %f49, %f66;
	add.f32 	%f11, %f1, %f67;
	st.global.f32 	[%rd3], %f11;
	setp.ge.u64 	%p19, %rd47, %rd6;
	@%p19 bra 	$L__BB0_19;
	shl.b64 	%rd44, %rd47, 2;
	add.s64 	%rd45, %rd2, %rd44;
	ld.global.f32 	%f68, [%rd45];
	add.f32 	%f69, %f68, %f11;
	add.s64 	%rd46, %rd1, %rd44;
	st.global.f32 	[%rd46], %f69;
$L__BB0_19:
	add.s64 	%rd47, %rd47, 1;
	setp.ne.s64 	%p20, %rd47, 100;
	@%p20 bra 	$L__BB0_1;
	ret;

}
	// .globl	_Z10registeredPfS_S_i
.visible .entry _Z10registeredPfS_S_i(
	.param .u64 .ptr .align 1 _Z10registeredPfS_S_i_param_0,
	.param .u64 .ptr .align 1 _Z10registeredPfS_S_i_param_1,
	.param .u64 .ptr .align 1 _Z10registeredPfS_S_i_param_2,
	.param .u32 _Z10registeredPfS_S_i_param_3
)
{
	.local .align 4 .b8 	__local_depot1[28];
	.reg .b64 	%SP;
	.reg .b64 	%SPL;
	.reg .pred 	%p<21>;
	.reg .b32 	%r<79>;
	.reg .b32 	%f<74>;
	.reg .b64 	%rd<52>;
	.reg .b64 	%fd<5>;

	mov.u64 	%SPL, __local_depot1;
	ld.param.u64 	%rd19, [_Z10registeredPfS_S_i_param_0];
	ld.param.u64 	%rd20, [_Z10registeredPfS_S_i_param_1];
	ld.param.u64 	%rd21, [_Z10registeredPfS_S_i_param_2];
	ld.param.s32 	%rd5, [_Z10registeredPfS_S_i_param_3];
	cvta.to.global.u64 	%rd1, %rd21;
	cvta.to.global.u64 	%rd2, %rd19;
	cvta.to.global.u64 	%rd22, %rd20;
	add.u64 	%rd3, %SPL, 0;
	add.u64 	%rd4, %SPL, 0;
	ld.global.f32 	%f71, [%rd22];
	mov.b64 	%rd47, 0;
$L__BB1_1:
	mul.f32 	%f13, %f71, 0f3F22F983;
	cvt.rni.s32.f32 	%r78, %f13;
	cvt.rn.f32.s32 	%f14, %r78;
	fma.rn.f32 	%f15, %f14, 0fBFC90FDA, %f71;
	fma.rn.f32 	%f16, %f14, 0fB3A22168, %f15;
	fma.rn.f32 	%f73, %f14, 0fA7C234C5, %f16;
	abs.f32 	%f4, %f71;
	setp.ltu.f32 	%p1, %f4, 0f47CE4780;
	mov.u32 	%r74, %r78;
	mov.f32 	%f72, %f73;
	@%p1 bra 	$L__BB1_9;
	setp.neu.f32 	%p2, %f4, 0f7F800000;
	@%p2 bra 	$L__BB1_4;
	mov.f32 	%f19, 0f00000000;
	mul.rn.f32 	%f72, %f71, %f19;
	mov.b32 	%r74, 0;
	bra.uni 	$L__BB1_9;
$L__BB1_4:
	mov.b32 	%r2, %f71;
	shl.b32 	%r29, %r2, 8;
	or.b32  	%r3, %r29, -2147483648;
	mov.b64 	%rd50, 0;
	mov.b32 	%r71, 0;
	mov.u64 	%rd48, __cudart_i2opi_f;
	mov.u64 	%rd49, %rd4;
$L__BB1_5:
	.pragma "nounroll";
	ld.global.nc.u32 	%r30, [%rd48];
	mad.wide.u32 	%rd27, %r30, %r3, %rd50;
	shr.u64 	%rd50, %rd27, 32;
	st.local.u32 	[%rd49], %rd27;
	add.s32 	%r71, %r71, 1;
	add.s64 	%rd49, %rd49, 4;
	add.s64 	%rd48, %rd48, 4;
	setp.ne.s32 	%p3, %r71, 6;
	@%p3 bra 	$L__BB1_5;
	shr.u32 	%r31, %r2, 23;
	st.local.u32 	[%rd4+24], %rd50;
	and.b32  	%r6, %r31, 31;
	and.b32  	%r32, %r31, 224;
	add.s32 	%r33, %r32, -128;
	shr.u32 	%r34, %r33, 5;
	mul.wide.u32 	%rd28, %r34, 4;
	sub.s64 	%rd13, %rd4, %rd28;
	ld.local.u32 	%r72, [%rd13+24];
	ld.local.u32 	%r73, [%rd13+20];
	setp.eq.s32 	%p4, %r6, 0;
	@%p4 bra 	$L__BB1_8;
	shf.l.wrap.b32 	%r72, %r73, %r72, %r6;
	ld.local.u32 	%r35, [%rd13+16];
	shf.l.wrap.b32 	%r73, %r35, %r73, %r6;
$L__BB1_8:
	shr.u32 	%r36, %r72, 30;
	shf.l.wrap.b32 	%r37, %r73, %r72, 2;
	shl.b32 	%r38, %r73, 2;
	shr.u32 	%r39, %r37, 31;
	add.s32 	%r40, %r39, %r36;
	neg.s32 	%r41, %r40;
	setp.lt.s32 	%p5, %r2, 0;
	selp.b32 	%r74, %r41, %r40, %p5;
	xor.b32  	%r42, %r37, %r2;
	shr.s32 	%r43, %r37, 31;
	xor.b32  	%r44, %r43, %r37;
	xor.b32  	%r45, %r43, %r38;
	cvt.u64.u32 	%rd29, %r44;
	shl.b64 	%rd30, %rd29, 32;
	cvt.u64.u32 	%rd31, %r45;
	or.b64  	%rd32, %rd30, %rd31;
	cvt.rn.f64.s64 	%fd1, %rd32;
	mul.f64 	%fd2, %fd1, 0d3BF921FB54442D19;
	cvt.rn.f32.f64 	%f17, %fd2;
	neg.f32 	%f18, %f17;
	setp.lt.s32 	%p6, %r42, 0;
	selp.f32 	%f72, %f18, %f17, %p6;
$L__BB1_9:
	setp.ltu.f32 	%p7, %f4, 0f47CE4780;
	mul.rn.f32 	%f20, %f72, %f72;
	and.b32  	%r47, %r74, 1;
	setp.eq.b32 	%p8, %r47, 1;
	selp.f32 	%f21, 0f3F800000, %f72, %p8;
	fma.rn.f32 	%f22, %f20, %f21, 0f00000000;
	fma.rn.f32 	%f23, %f20, 0f37CBAC00, 0fBAB607ED;
	selp.f32 	%f24, %f23, 0fB94D4153, %p8;
	selp.f32 	%f25, 0f3D2AAABB, 0f3C0885E4, %p8;
	fma.rn.f32 	%f26, %f24, %f20, %f25;
	selp.f32 	%f27, 0fBEFFFFFF, 0fBE2AAAA8, %p8;
	fma.rn.f32 	%f28, %f26, %f20, %f27;
	fma.rn.f32 	%f29, %f28, %f22, %f21;
	and.b32  	%r48, %r74, 2;
	setp.eq.s32 	%p9, %r48, 0;
	mov.f32 	%f30, 0f00000000;
	sub.f32 	%f31, %f30, %f29;
	selp.f32 	%f8, %f29, %f31, %p9;
	@%p7 bra 	$L__BB1_17;
	setp.neu.f32 	%p10, %f4, 0f7F800000;
	@%p10 bra 	$L__BB1_12;
	mov.f32 	%f34, 0f00000000;
	mul.rn.f32 	%f73, %f71, %f34;
	mov.b32 	%r78, 0;
	bra.uni 	$L__BB1_17;
$L__BB1_12:
	mov.b32 	%r15, %f71;
	shl.b32 	%r50, %r15, 8;
	or.b32  	%r16, %r50, -2147483648;
	mov.b64 	%rd51, 0;
	mov.b32 	%r75, 0;
$L__BB1_13:
	.pragma "nounroll";
	mul.wide.u32 	%rd34, %r75, 4;
	mov.u64 	%rd35, __cudart_i2opi_f;
	add.s64 	%rd36, %rd35, %rd34;
	ld.global.nc.u32 	%r51, [%rd36];
	mad.wide.u32 	%rd37, %r51, %r16, %rd51;
	shr.u64 	%rd51, %rd37, 32;
	add.s64 	%rd38, %rd3, %rd34;
	st.local.u32 	[%rd38], %rd37;
	add.s32 	%r75, %r75, 1;
	setp.ne.s32 	%p11, %r75, 6;
	@%p11 bra 	$L__BB1_13;
	shr.u32 	%r52, %r15, 23;
	st.local.u32 	[%rd3+24], %rd51;
	and.b32  	%r19, %r52, 31;
	and.b32  	%r53, %r52, 224;
	add.s32 	%r54, %r53, -128;
	shr.u32 	%r55, %r54, 5;
	mul.wide.u32 	%rd39, %r55, 4;
	sub.s64 	%rd16, %rd3, %rd39;
	ld.local.u32 	%r76, [%rd16+24];
	ld.local.u32 	%r77, [%rd16+20];
	setp.eq.s32 	%p12, %r19, 0;
	@%p12 bra 	$L__BB1_16;
	shf.l.wrap.b32 	%r76, %r77, %r76, %r19;
	ld.local.u32 	%r56, [%rd16+16];
	shf.l.wrap.b32 	%r77, %r56, %r77, %r19;
$L__BB1_16:
	shr.u32 	%r57, %r76, 30;
	shf.l.wrap.b32 	%r58, %r77, %r76, 2;
	shl.b32 	%r59, %r77, 2;
	shr.u32 	%r60, %r58, 31;
	add.s32 	%r61, %r60, %r57;
	neg.s32 	%r62, %r61;
	setp.lt.s32 	%p13, %r15, 0;
	selp.b32 	%r78, %r62, %r61, %p13;
	xor.b32  	%r63, %r58, %r15;
	shr.s32 	%r64, %r58, 31;
	xor.b32  	%r65, %r64, %r58;
	xor.b32  	%r66, %r64, %r59;
	cvt.u64.u32 	%rd40, %r65;
	shl.b64 	%rd41, %rd40, 32;
	cvt.u64.u32 	%rd42, %r66;
	or.b64  	%rd43, %rd41, %rd42;
	cvt.rn.f64.s64 	%fd3, %rd43;
	mul.f64 	%fd4, %fd3, 0d3BF921FB54442D19;
	cvt.rn.f32.f64 	%f32, %fd4;
	neg.f32 	%f33, %f32;
	setp.lt.s32 	%p14, %r63, 0;
	selp.f32 	%f73, %f33, %f32, %p14;
$L__BB1_17:
	add.s32 	%r68, %r78, 1;
	mul.rn.f32 	%f35, %f73, %f73;
	and.b32  	%r69, %r78, 1;
	setp.eq.b32 	%p15, %r69, 1;
	selp.f32 	%f36, %f73, 0f3F800000, %p15;
	fma.rn.f32 	%f37, %f35, %f36, 0f00000000;
	fma.rn.f32 	%f38, %f35, 0f37CBAC00, 0fBAB607ED;
	selp.f32 	%f39, 0fB94D4153, %f38, %p15;
	selp.f32 	%f40, 0f3C0885E4, 0f3D2AAABB, %p15;
	fma.rn.f32 	%f41, %f39, %f35, %f40;
	selp.f32 	%f42, 0fBE2AAAA8, 0fBEFFFFFF, %p15;
	fma.rn.f32 	%f43, %f41, %f35, %f42;
	fma.rn.f32 	%f44, %f43, %f37, %f36;
	and.b32  	%r70, %r68, 2;
	setp.eq.s32 	%p16, %r70, 0;
	mov.f32 	%f45, 0f00000000;
	sub.f32 	%f46, %f45, %f44;
	selp.f32 	%f47, %f44, %f46, %p16;
	add.f32 	%f48, %f71, 0f3F800000;
	sqrt.rn.f32 	%f49, %f48;
	fma.rn.f32 	%f50, %f8, %f47, %f49;
	setp.gt.f32 	%p17, %f4, 0f3F800000;
	rcp.approx.ftz.f32 	%f51, %f4;
	selp.f32 	%f52, %f51, %f4, %p17;
	mul.f32 	%f53, %f52, %f52;
	fma.rn.f32 	%f54, %f53, 0f3B2090AA, 0fBC6BE14F;
	fma.rn.f32 	%f55, %f54, %f53, 0f3D23397E;
	fma.rn.f32 	%f56, %f55, %f53, 0fBD948A7A;
	fma.rn.f32 	%f57, %f56, %f53, 0f3DD76B21;
	fma.rn.f32 	%f58, %f57, %f53, 0fBE111E88;
	fma.rn.f32 	%f59, %f58, %f53, 0f3E4CAF60;
	fma.rn.f32 	%f60, %f59, %f53, 0fBEAAAA27;
	mul.f32 	%f61, %f53, %f60;
	fma.rn.f32 	%f62, %f61, %f52, %f52;
	neg.f32 	%f63, %f62;
	fma.rn.f32 	%f64, 0f3F6EE581, 0f3FD774EB, %f63;
	selp.f32 	%f65, %f64, %f62, %p17;
	setp.num.f32 	%p18, %f4, %f4;
	copysign.f32 	%f66, %f71, %f65;
	selp.f32 	%f67, %f66, %f65, %p18;
	add.f32 	%f68, %f67, %f50;
	add.f32 	%f71, %f71, %f68;
	setp.ge.u64 	%p19, %rd47, %rd5;
	@%p19 bra 	$L__BB1_19;
	shl.b64 	%rd44, %rd47, 2;
	add.s64 	%rd45, %rd2, %rd44;
	ld.global.f32 	%f69, [%rd45];
	add.f32 	%f70, %f71, %f69;
	add.s64 	%rd46, %rd1, %rd44;
	st.global.f32 	[%rd46], %f70;
$L__BB1_19:
	add.s64 	%rd47, %rd47, 1;
	setp.ne.s64 	%p20, %rd47, 100;
	@%p20 bra 	$L__BB1_1;
	ret;

}


// ===== COMPILED SASS (sm_100) =====

	.target	sm_100

	.elftype	@"ET_EXEC"


//--------------------- .note.nv.tkinfo           --------------------------
	.section	.note.nv.tkinfo,"",@"SHT_NOTE"
	.sectionflags	@"SHF_NOTE_NV_TKINFO"
	.tkinfo
        /*0018*/ 	.word	0x00000002
        /*0030*/ 	.string	""
        /*0030*/ 	.string	"ptxas"
        /*0030*/ 	.string	"Cuda compilation tools, release 13.0, V13.0.88"
        /*0030*/ 	.string	"Build cuda_13.0.r13.0/compiler.36424714_0"
        /*0030*/ 	.string	"-arch sm_100 -m 64 "



//--------------------- .note.nv.cuinfo           --------------------------
	.section	.note.nv.cuinfo,"",@"SHT_NOTE"
	.sectionflags	@"SHF_NOTE_NV_CUINFO"
        /*0018*/ 	.short	0x0002
        /*001a*/ 	.short	0x0064
        /*001c*/ 	.short	0x0082
	.zero		2


//--------------------- .nv.info                  --------------------------
	.section	.nv.info,"",@"SHT_CUDA_INFO"
	.align	4


	//----- nvinfo : EIATTR_REGCOUNT
	.align		4
        /*0000*/ 	.byte	0x04, 0x2f
        /*0002*/ 	.short	(.L_2 - .L_1)
	.align		4
.L_1:
        /*0004*/ 	.word	index@(_Z13no_registeredPfS_S_i)
        /*0008*/ 	.word	0x0000001e


	//----- nvinfo : EIATTR_FRAME_SIZE
	.align		4
.L_2:
        /*000c*/ 	.byte	0x04, 0x11
        /*000e*/ 	.short	(.L_4 - .L_3)
	.align		4
.L_3:
        /*0010*/ 	.word	index@($__internal_1_$__cuda_sm20_sqrt_rn_f32_slowpath)
        /*0014*/ 	.word	0x00000000


	//----- nvinfo : EIATTR_FRAME_SIZE
	.align		4
.L_4:
        /*0018*/ 	.byte	0x04, 0x11
        /*001a*/ 	.short	(.L_6 - .L_5)
	.align		4
.L_5:
        /*001c*/ 	.word	index@(_Z13no_registeredPfS_S_i)
        /*0020*/ 	.word	0x00000000


	//----- nvinfo : EIATTR_REGCOUNT
	.align		4
.L_6:
        /*0024*/ 	.byte	0x04, 0x2f
        /*0026*/ 	.short	(.L_8 - .L_7)
	.align		4
.L_7:
        /*0028*/ 	.word	index@(_Z10registeredPfS_S_i)
        /*002c*/ 	.word	0x00000018


	//----- nvinfo : EIATTR_FRAME_SIZE
	.align		4
.L_8:
        /*0030*/ 	.byte	0x04, 0x11
        /*0032*/ 	.short	(.L_10 - .L_9)
	.align		4
.L_9:
        /*0034*/ 	.word	index@($__internal_0_$__cuda_sm20_sqrt_rn_f32_slowpath)
        /*0038*/ 	.word	0x00000020


	//----- nvinfo : EIATTR_FRAME_SIZE
	.align		4
.L_10:
        /*003c*/ 	.byte	0x04, 0x11
        /*003e*/ 	.short	(.L_12 - .L_11)
	.align		4
.L_11:
        /*0040*/ 	.word	index@(_Z10registeredPfS_S_i)
        /*0044*/ 	.word	0x00000020


	//----- nvinfo : EIATTR_MIN_STACK_SIZE
	.align		4
.L_12:
        /*0048*/ 	.byte	0x04, 0x12
        /*004a*/ 	.short	(.L_14 - .L_13)
	.align		4
.L_13:
        /*004c*/ 	.word	index@(_Z10registeredPfS_S_i)
        /*0050*/ 	.word	0x00000020


	//----- nvinfo : EIATTR_MIN_STACK_SIZE
	.align		4
.L_14:
        /*0054*/ 	.byte	0x04, 0x12
        /*0056*/ 	.short	(.L_16 - .L_15)
	.align		4
.L_15:
        /*0058*/ 	.word	index@(_Z13no_registeredPfS_S_i)
        /*005c*/ 	.word	0x00000000
.L_16:


//--------------------- .nv.compat                --------------------------
	.section	.nv.compat,"",@"SHT_CUDA_COMPAT_INFO"
	.align	4
        /*0000*/ 	.byte	0x02, 0x09, 0x00, 0x00, 0x02, 0x02, 0x01, 0x00, 0x02, 0x05, 0x05, 0x00, 0x03, 0x07, 0x01, 0x01
        /*0010*/ 	.byte	0x02, 0x03, 0x00, 0x00, 0x02, 0x06, 0x01, 0x00, 0x04, 0x0b, 0x08, 0x00, 0x01, 0x00, 0x00, 0x00
        /*0020*/ 	.byte	0x00, 0x00, 0x00, 0x00


//--------------------- .nv.info._Z10registeredPfS_S_i --------------------------
	.section	.nv.info._Z10registeredPfS_S_i,"",@"SHT_CUDA_INFO"
	.sectionflags	@""
	.align	4


	//----- nvinfo : EIATTR_CUDA_API_VERSION
	.align		4
        /*0000*/ 	.byte	0x04, 0x37
        /*0002*/ 	.short	(.L_18 - .L_17)
.L_17:
        /*0004*/ 	.word	0x00000082


	//----- nvinfo : EIATTR_KPARAM_INFO
	.align		4
.L_18:
        /*0008*/ 	.byte	0x04, 0x17
        /*000a*/ 	.short	(.L_20 - .L_19)
.L_19:
        /*000c*/ 	.word	0x00000000
        /*0010*/ 	.short	0x0003
        /*0012*/ 	.short	0x0018
        /*0014*/ 	.byte	0x00, 0xf0, 0x11, 0x00


	//----- nvinfo : EIATTR_KPARAM_INFO
	.align		4
.L_20:
        /*0018*/ 	.byte	0x04, 0x17
        /*001a*/ 	.short	(.L_22 - .L_21)
.L_21:
        /*001c*/ 	.word	0x00000000
        /*0020*/ 	.short	0x0002
        /*0022*/ 	.short	0x0010
        /*0024*/ 	.byte	0x00, 0xf5, 0x21, 0x00


	//----- nvinfo : EIATTR_KPARAM_INFO
	.align		4
.L_22:
        /*0028*/ 	.byte	0x04, 0x17
        /*002a*/ 	.short	(.L_24 - .L_23)
.L_23:
        /*002c*/ 	.word	0x00000000
        /*0030*/ 	.short	0x0001
        /*0032*/ 	.short	0x0008
        /*0034*/ 	.byte	0x00, 0xf5, 0x21, 0x00


	//----- nvinfo : EIATTR_KPARAM_INFO
	.align		4
.L_24:
        /*0038*/ 	.byte	0x04, 0x17
        /*003a*/ 	.short	(.L_26 - .L_25)
.L_25:
        /*003c*/ 	.word	0x00000000
        /*0040*/ 	.short	0x0000
        /*0042*/ 	.short	0x0000
        /*0044*/ 	.byte	0x00, 0xf5, 0x21, 0x00


	//----- nvinfo : EIATTR_SPARSE_MMA_MASK
	.align		4
.L_26:
        /*0048*/ 	.byte	0x03, 0x50
        /*004a*/ 	.short	0x0000


	//----- nvinfo : EIATTR_MAXREG_COUNT
	.align		4
        /*004c*/ 	.byte	0x03, 0x1b
        /*004e*/ 	.short	0x00ff


	//----- nvinfo : EIATTR_MERCURY_ISA_VERSION
	.align		4
        /*0050*/ 	.byte	0x03, 0x5f
        /*0052*/ 	.short	0x0101


	//----- nvinfo : EIATTR_VRC_CTA_INIT_COUNT
	.align		4
        /*0054*/ 	.byte	0x02, 0x4a
	.zero		1
	.zero		1


	//----- nvinfo : EIATTR_EXIT_INSTR_OFFSETS
	.align		4
        /*0058*/ 	.byte	0x04, 0x1c
        /*005a*/ 	.short	(.L_28 - .L_27)


	//   ....[0]....
.L_27:
        /*005c*/ 	.word	0x00000d50


	//----- nvinfo : EIATTR_CRS_STACK_SIZE
	.align		4
.L_28:
        /*0060*/ 	.byte	0x04, 0x1e
        /*0062*/ 	.short	(.L_30 - .L_29)
.L_29:
        /*0064*/ 	.word	0x00000000


	//----- nvinfo : EIATTR_CBANK_PARAM_SIZE
	.align		4
.L_30:
        /*0068*/ 	.byte	0x03, 0x19
        /*006a*/ 	.short	0x001c


	//----- nvinfo : EIATTR_PARAM_CBANK
	.align		4
        /*006c*/ 	.byte	0x04, 0x0a
        /*006e*/ 	.short	(.L_32 - .L_31)
	.align		4
.L_31:
        /*0070*/ 	.word	index@(.nv.constant0._Z10registeredPfS_S_i)
        /*0074*/ 	.short	0x0380
        /*0076*/ 	.short	0x001c


	//----- nvinfo : EIATTR_SW_WAR
	.align		4
.L_32:
        /*0078*/ 	.byte	0x04, 0x36
        /*007a*/ 	.short	(.L_34 - .L_33)
.L_33:
        /*007c*/ 	.word	0x00000008
.L_34:


//--------------------- .nv.info._Z13no_registeredPfS_S_i --------------------------
	.section	.nv.info._Z13no_registeredPfS_S_i,"",@"SHT_CUDA_INFO"
	.sectionflags	@""
	.align	4


	//----- nvinfo : EIATTR_CUDA_API_VERSION
	.align		4
        /*0000*/ 	.byte	0x04, 0x37
        /*0002*/ 	.short	(.L_36 - .L_35)
.L_35:
        /*0004*/ 	.word	0x00000082


	//----- nvinfo : EIATTR_KPARAM_INFO
	.align		4
.L_36:
        /*0008*/ 	.byte	0x04, 0x17
        /*000a*/ 	.short	(.L_38 - .L_37)
.L_37:
        /*000c*/ 	.word	0x00000000
        /*0010*/ 	.short	0x0003
        /*0012*/ 	.short	0x0018
        /*0014*/ 	.byte	0x00, 0xf0, 0x11, 0x00


	//----- nvinfo : EIATTR_KPARAM_INFO
	.align		4
.L_38:
        /*0018*/ 	.byte	0x04, 0x17
        /*001a*/ 	.short	(.L_40 - .L_39)
.L_39:
        /*001c*/ 	.word	0x00000000
        /*0020*/ 	.short	0x0002
        /*0022*/ 	.short	0x0010
        /*0024*/ 	.byte	0x00, 0xf5, 0x21, 0x00


	//----- nvinfo : EIATTR_KPARAM_INFO
	.align		4
.L_40:
        /*0028*/ 	.byte	0x04, 0x17
        /*002a*/ 	.short	(.L_42 - .L_41)
.L_41:
        /*002c*/ 	.word	0x00000000
        /*0030*/ 	.short	0x0001
        /*0032*/ 	.short	0x0008
        /*0034*/ 	.byte	0x00, 0xf5, 0x21, 0x00


	//----- nvinfo : EIATTR_KPARAM_INFO
	.align		4
.L_42:
        /*0038*/ 	.byte	0x04, 0x17
        /*003a*/ 	.short	(.L_44 - .L_43)
.L_43:
        /*003c*/ 	.word	0x00000000
        /*0040*/ 	.short	0x0000
        /*0042*/ 	.short	0x0000
        /*0044*/ 	.byte	0x00, 0xf5, 0x21, 0x00


	//----- nvinfo : EIATTR_SPARSE_MMA_MASK
	.align		4
.L_44:
        /*0048*/ 	.byte	0x03, 0x50
        /*004a*/ 	.short	0x0000


	//----- nvinfo : EIATTR_MAXREG_COUNT
	.align		4
        /*004c*/ 	.byte	0x03, 0x1b
        /*004e*/ 	.short	0x00ff


	//----- nvinfo : EIATTR_MERCURY_ISA_VERSION
	.align		4
        /*0050*/ 	.byte	0x03, 0x5f
        /*0052*/ 	.short	0x0101


	//----- nvinfo : EIATTR_VRC_CTA_INIT_COUNT
	.align		4
        /*0054*/ 	.byte	0x02, 0x4a
	.zero		1
	.zero		1


	//----- nvinfo : EIATTR_EXIT_INSTR_OFFSETS
	.align		4
        /*0058*/ 	.byte	0x04, 0x1c
        /*005a*/ 	.short	(.L_46 - .L_45)


	//   ....[0]....
.L_45:
        /*005c*/ 	.word	0x00001230


	//----- nvinfo : EIATTR_CRS_STACK_SIZE
	.align		4
.L_46:
        /*0060*/ 	.byte	0x04, 0x1e
        /*0062*/ 	.short	(.L_48 - .L_47)
.L_47:
        /*0064*/ 	.word	0x00000000


	//----- nvinfo : EIATTR_CBANK_PARAM_SIZE
	.align		4
.L_48:
        /*0068*/ 	.byte	0x03, 0x19
        /*006a*/ 	.short	0x001c


	//----- nvinfo : EIATTR_PARAM_CBANK
	.align		4
        /*006c*/ 	.byte	0x04, 0x0a
        /*006e*/ 	.short	(.L_50 - .L_49)
	.align		4
.L_49:
        /*0070*/ 	.word	index@(.nv.constant0._Z13no_registeredPfS_S_i)
        /*0074*/ 	.short	0x0380
        /*0076*/ 	.short	0x001c


	//----- nvinfo : EIATTR_SW_WAR
	.align		4
.L_50:
        /*0078*/ 	.byte	0x04, 0x36
        /*007a*/ 	.short	(.L_52 - .L_51)
.L_51:
        /*007c*/ 	.word	0x00000008
.L_52:


//--------------------- .nv.callgraph             --------------------------
	.section	.nv.callgraph,"",@"SHT_CUDA_CALLGRAPH"
	.align	4
	.sectionentsize	8
	.align		4
        /*0000*/ 	.word	0x00000000
	.align		4
        /*0004*/ 	.word	0xffffffff
	.align		4
        /*0008*/ 	.word	0x00000000
	.align		4
        /*000c*/ 	.word	0xfffffffe
	.align		4
        /*0010*/ 	.word	0x00000000
	.align		4
        /*0014*/ 	.word	0xfffffffd
	.align		4
        /*0018*/ 	.word	0x00000000
	.align		4
        /*001c*/ 	.word	0xfffffffc


//--------------------- .nv.constant4             --------------------------
	.section	.nv.constant4,"a",@progbits
	.align	8
	.align		8
.nv.constant4:
        /*0000*/ 	.dword	__cudart_i2opi_f


//--------------------- .text._Z10registeredPfS_S_i --------------------------
	.section	.text._Z10registeredPfS_S_i,"ax",@progbits
	.align	128
        .global         _Z10registeredPfS_S_i
        .type           _Z10registeredPfS_S_i,@function
        .size           _Z10registeredPfS_S_i,(.L_x_20 - _Z10registeredPfS_S_i)
        .other          _Z10registeredPfS_S_i,@"STO_CUDA_ENTRY STV_DEFAULT"
_Z10registeredPfS_S_i:
.text._Z10registeredPfS_S_i:
[----:B------:R-:W0:Y:S08]  /*0000*/  LDC R1, c[0x0][0x37c] ;  /* 0x0000df00ff017b82 */ /* 0x000e300000000800 */
[----:B------:R-:W1:Y:S01]  /*0010*/  LDC.64 R2, c[0x0][0x388] ;  /* 0x0000e200ff027b82 */ /* 0x000e620000000a00 */
[----:B------:R-:W1:Y:S01]  /*0020*/  LDCU.64 UR6, c[0x0][0x358] ;  /* 0x00006b00ff0677ac */ /* 0x000e620008000a00 */
[----:B0-----:R-:W-:Y:S01]  /*0030*/  VIADD R1, R1, 0xffffffe0 ;  /* 0xffffffe001017836 */ /* 0x001fe20000000000 */
[----:B------:R-:W0:Y:S01]  /*0040*/  LDCU UR5, c[0x0][0x398] ;  /* 0x00007300ff0577ac */ /* 0x000e220008000800 */
[----:B-1----:R1:W5:Y:S01]  /*0050*/  LDG.E R5, desc[UR6][R2.64] ;  /* 0x0000000602057981 */ /* 0x002362000c1e1900 */
[----:B------:R-:W-:Y:S01]  /*0060*/  IMAD.MOV.U32 R7, RZ, RZ, RZ ;  /* 0x000000ffff077224 */ /* 0x000fe200078e00ff */
[----:B0-----:R-:W-:Y:S01]  /*0070*/  USHF.R.S32.HI UR5, URZ, 0x1f, UR5 ;  /* 0x0000001fff057899 */ /* 0x001fe20008011405 */
[----:B-1----:R-:W-:-:S11]  /*0080*/  IMAD.MOV.U32 R10, RZ, RZ, RZ ;  /* 0x000000ffff0a7224 */ /* 0x002fd600078e00ff */
.L_x_6:
[C---:B-----5:R-:W-:Y:S01]  /*0090*/  FMUL R0, R5.reuse, 0.63661974668502807617 ;  /* 0x3f22f98305007820 */ /* 0x060fe20000400000 */
[----:B------:R-:W-:-:S05]  /*00a0*/  FSETP.GE.AND P0, PT, |R5|, 105615, PT ;  /* 0x47ce47800500780b */ /* 0x000fca0003f06200 */
[----:B------:R-:W0:Y:S02]  /*00b0*/  F2I.NTZ R0, R0 ;  /* 0x0000000000007305 */ /* 0x000e240000203100 */
[-C--:B0-----:R-:W-:Y:S02]  /*00c0*/  I2FP.F32.S32 R2, R0.reuse ;  /* 0x0000000000027245 */ /* 0x081fe40000201400 */
[----:B------:R-:W-:-:S03]  /*00d0*/  MOV R16, R0 ;  /* 0x0000000000107202 */ /* 0x000fc60000000f00 */
[----:B------:R-:W-:-:S04]  /*00e0*/  FFMA R3, R2, -1.5707962512969970703, R5 ;  /* 0xbfc90fda02037823 */ /* 0x000fc80000000005 */
[----:B------:R-:W-:-:S04]  /*00f0*/  FFMA R3, R2, -7.5497894158615963534e-08, R3 ;  /* 0xb3a2216802037823 */ /* 0x000fc80000000003 */
[----:B------:R-:W-:-:S04]  /*0100*/  FFMA R15, R2, -5.3903029534742383927e-15, R3 ;  /* 0xa7c234c5020f7823 */ /* 0x000fc80000000003 */
[----:B------:R-:W-:Y:S01]  /*0110*/  IMAD.MOV.U32 R2, RZ, RZ, R15 ;  /* 0x000000ffff027224 */ /* 0x000fe200078e000f */
[----:B------:R-:W-:Y:S06]  /*0120*/  @!P0 BRA `(.L_x_0) ;  /* 0x0000000000dc8947 */ /* 0x000fec0003800000 */
[----:B------:R-:W-:-:S13]  /*0130*/  FSETP.NEU.AND P0, PT, |R5|, +INF , PT ;  /* 0x7f8000000500780b */ /* 0x000fda0003f0d200 */
[----:B------:R-:W-:Y:S01]  /*0140*/  @!P0 FMUL R2, RZ, R5 ;  /* 0x00000005ff028220 */ /* 0x000fe20000400000 */
[----:B------:R-:W-:Y:S01]  /*0150*/  @!P0 IMAD.MOV.U32 R0, RZ, RZ, RZ ;  /* 0x000000ffff008224 */ /* 0x000fe200078e00ff */
[----:B------:R-:W-:Y:S06]  /*0160*/  @!P0 BRA `(.L_x_0) ;  /* 0x0000000000cc8947 */ /* 0x000fec0003800000 */
[----:B------:R-:W-:Y:S02]  /*0170*/  IMAD.SHL.U32 R2, R5, 0x100, RZ ;  /* 0x0000010005027824 */ /* 0x000fe400078e00ff */
[----:B------:R-:W-:Y:S02]  /*0180*/  HFMA2 R6, -RZ, RZ, 0, 0 ;  /* 0x00000000ff067431 */ /* 0x000fe400000001ff */
[----:B------:R-:W-:Y:S01]  /*0190*/  IMAD.MOV.U32 R13, RZ, RZ, RZ ;  /* 0x000000ffff0d7224 */ /* 0x000fe200078e00ff */
[----:B------:R-:W0:Y:S01]  /*01a0*/  LDCU.64 UR8, c[0x4][URZ] ;  /* 0x01000000ff0877ac */ /* 0x000e220008000a00 */
[----:B------:R-:W-:Y:S01]  /*01b0*/  IMAD.MOV.U32 R0, RZ, RZ, R1 ;  /* 0x000000ffff007224 */ /* 0x000fe200078e0001 */
[----:B------:R-:W-:Y:S01]  /*01c0*/  LOP3.LUT R17, R2, 0x80000000, RZ, 0xfc, !PT ;  /* 0x8000000002117812 */ /* 0x000fe200078efcff */
[----:B------:R-:W-:-:S06]  /*01d0*/  UMOV UR4, URZ ;  /* 0x000000ff00047c82 */ /* 0x000fcc0008000000 */
.L_x_1:
[----:B0-----:R-:W-:Y:S01]  /*01e0*/  IMAD.U32 R8, RZ, RZ, UR8 ;  /* 0x00000008ff087e24 */ /* 0x001fe2000f8e00ff */
[----:B------:R-:W-:-:S05]  /*01f0*/  MOV R9, UR9 ;  /* 0x0000000900097c02 */ /* 0x000fca0008000f00 */
[----:B------:R-:W2:Y:S01]  /*0200*/  LDG.E.CONSTANT R2, desc[UR6][R8.64] ;  /* 0x0000000608027981 */ /* 0x000ea2000c1e9900 */
[----:B------:R-:W-:Y:S02]  /*0210*/  UIADD3 UR8, UP0, UPT, UR8, 0x4, URZ ;  /* 0x0000000408087890 */ /* 0x000fe4000ff1e0ff */
[----:B------:R-:W-:Y:S02]  /*0220*/  UIADD3 UR4, UPT, UPT, UR4, 0x1, URZ ;  /* 0x0000000104047890 */ /* 0x000fe4000fffe0ff */
[----:B------:R-:W-:Y:S02]  /*0230*/  UIADD3.X UR9, UPT, UPT, URZ, UR9, URZ, UP0, !UPT ;  /* 0x00000009ff097290 */ /* 0x000fe400087fe4ff */
[----:B------:R-:W-:Y:S01]  /*0240*/  UISETP.NE.AND UP0, UPT, UR4, 0x6, UPT ;  /* 0x000000060400788c */ /* 0x000fe2000bf05270 */
[----:B--2---:R-:W-:-:S03]  /*0250*/  IMAD.WIDE.U32 R2, R2, R17, RZ ;  /* 0x0000001102027225 */ /* 0x004fc600078e00ff */
[----:B------:R-:W-:-:S05]  /*0260*/  IADD3 R11, P0, PT, R2, R6, RZ ;  /* 0x00000006020b7210 */ /* 0x000fca0007f1e0ff */
[----:B------:R0:W-:Y:S01]  /*0270*/  STL [R0], R11 ;  /* 0x0000000b00007387 */ /* 0x0001e20000100800 */
[----:B------:R-:W-:Y:S02]  /*0280*/  IMAD.X R6, R3, 0x1, R13, P0 ;  /* 0x0000000103067824 */ /* 0x000fe400000e060d */
[----:B0-----:R-:W-:Y:S01]  /*0290*/  VIADD R0, R0, 0x4 ;  /* 0x0000000400007836 */ /* 0x001fe20000000000 */
[----:B------:R-:W-:Y:S06]  /*02a0*/  BRA.U UP0, `(.L_x_1) ;  /* 0xfffffffd00cc7547 */ /* 0x000fec000b83ffff */
[----:B------:R-:W-:Y:S01]  /*02b0*/  SHF.R.U32.HI R4, RZ, 0x17, R5 ;  /* 0x00000017ff047819 */ /* 0x000fe20000011605 */
[----:B------:R0:W-:Y:S03]  /*02c0*/  STL [R1+0x18], R6 ;  /* 0x0000180601007387 */ /* 0x0001e60000100800 */
[C---:B------:R-:W-:Y:S02]  /*02d0*/  LOP3.LUT R0, R4.reuse, 0xe0, RZ, 0xc0, !PT ;  /* 0x000000e004007812 */ /* 0x040fe400078ec0ff */
[----:B------:R-:W-:-:S03]  /*02e0*/  LOP3.LUT P0, RZ, R4, 0x1f, RZ, 0xc0, !PT ;  /* 0x0000001f04ff7812 */ /* 0x000fc6000780c0ff */
[----:B------:R-:W-:-:S05]  /*02f0*/  VIADD R0, R0, 0xffffff80 ;  /* 0xffffff8000007836 */ /* 0x000fca0000000000 */
[----:B------:R-:W-:-:S05]  /*0300*/  SHF.R.U32.HI R0, RZ, 0x5, R0 ;  /* 0x00000005ff007819 */ /* 0x000fca0000011600 */
[----:B------:R-:W-:-:S05]  /*0310*/  IMAD R11, R0, -0x4, R1 ;  /* 0xfffffffc000b7824 */ /* 0x000fca00078e0201 */
[----:B------:R-:W2:Y:S04]  /*0320*/  LDL R0, [R11+0x18] ;  /* 0x000018000b007983 */ /* 0x000ea80000100800 */
[----:B------:R-:W2:Y:S04]  /*0330*/  LDL R3, [R11+0x14] ;  /* 0x000014000b037983 */ /* 0x000ea80000100800 */
[----:B------:R-:W3:Y:S01]  /*0340*/  @P0 LDL R2, [R11+0x10] ;  /* 0x000010000b020983 */ /* 0x000ee20000100800 */
[----:B------:R-:W-:Y:S01]  /*0350*/  LOP3.LUT R4, R4, 0x1f, RZ, 0xc0, !PT ;  /* 0x0000001f04047812 */ /* 0x000fe200078ec0ff */
[----:B------:R-:W-:Y:S01]  /*0360*/  UMOV UR8, 0x54442d19 ;  /* 0x54442d1900087882 */ /* 0x000fe20000000000 */
[----:B------:R-:W-:-:S02]  /*0370*/  UMOV UR9, 0x3bf921fb ;  /* 0x3bf921fb00097882 */ /* 0x000fc40000000000 */
[-C--:B--2---:R-:W-:Y:S02]  /*0380*/  @P0 SHF.L.W.U32.HI R0, R3, R4.reuse, R0 ;  /* 0x0000000403000219 */ /* 0x084fe40000010e00 */
[----:B---3--:R-:W-:Y:S02]  /*0390*/  @P0 SHF.L.W.U32.HI R3, R2, R4, R3 ;  /* 0x0000000402030219 */ /* 0x008fe40000010e03 */
[----:B------:R-:W-:Y:S02]  /*03a0*/  ISETP.GE.AND P0, PT, R5, RZ, PT ;  /* 0x000000ff0500720c */ /* 0x000fe40003f06270 */
[C---:B------:R-:W-:Y:S02]  /*03b0*/  SHF.L.W.U32.HI R2, R3.reuse, 0x2, R0 ;  /* 0x0000000203027819 */ /* 0x040fe40000010e00 */
[----:B------:R-:W-:Y:S02]  /*03c0*/  SHF.L.U32 R3, R3, 0x2, RZ ;  /* 0x0000000203037819 */ /* 0x000fe400000006ff */
[----:B------:R-:W-:-:S04]  /*03d0*/  SHF.R.S32.HI R4, RZ, 0x1f, R2 ;  /* 0x0000001fff047819 */ /* 0x000fc80000011402 */
[C---:B------:R-:W-:Y:S02]  /*03e0*/  LOP3.LUT R8, R4.reuse, R3, RZ, 0x3c, !PT ;  /* 0x0000000304087212 */ /* 0x040fe400078e3cff */
[----:B------:R-:W-:Y:S02]  /*03f0*/  LOP3.LUT R9, R4, R2, RZ, 0x3c, !PT ;  /* 0x0000000204097212 */ /* 0x000fe400078e3cff */
[----:B------:R-:W-:Y:S02]  /*0400*/  SHF.R.U32.HI R3, RZ, 0x1e, R0 ;  /* 0x0000001eff037819 */ /* 0x000fe40000011600 */
[C---:B------:R-:W-:Y:S02]  /*0410*/  LOP3.LUT R4, R2.reuse, R5, RZ, 0x3c, !PT ;  /* 0x0000000502047212 */ /* 0x040fe400078e3cff */
[----:B------:R-:W1:Y:S01]  /*0420*/  I2F.F64.S64 R8, R8 ;  /* 0x0000000800087312 */ /* 0x000e620000301c00 */
[----:B------:R-:W-:Y:S02]  /*0430*/  LEA.HI R0, R2, R3, RZ, 0x1 ;  /* 0x0000000302007211 */ /* 0x000fe400078f08ff */
[----:B------:R-:W-:-:S03]  /*0440*/  ISETP.GE.AND P1, PT, R4, RZ, PT ;  /* 0x000000ff0400720c */ /* 0x000fc60003f26270 */
[----:B------:R-:W-:-:S04]  /*0450*/  IMAD.MOV R2, RZ, RZ, -R0 ;  /* 0x000000ffff027224 */ /* 0x000fc800078e0a00 */
[----:B------:R-:W-:Y:S01]  /*0460*/  @!P0 IMAD.MOV.U32 R0, RZ, RZ, R2 ;  /* 0x000000ffff008224 */ /* 0x000fe200078e0002 */
[----:B-1----:R-:W-:-:S10]  /*0470*/  DMUL R12, R8, UR8 ;  /* 0x00000008080c7c28 */ /* 0x002fd40008000000 */
[----:B------:R-:W1:Y:S02]  /*0480*/  F2F.F32.F64 R12, R12 ;  /* 0x0000000c000c7310 */ /* 0x000e640000301000 */
[----:B01----:R-:W-:-:S07]  /*0490*/  FSEL R2, -R12, R12, !P1 ;  /* 0x0000000c0c027208 */ /* 0x003fce0004800100 */
.L_x_0:
[----:B------:R-:W-:Y:S02]  /*04a0*/  IMAD.MOV.U32 R12, RZ, RZ, 0x37cbac00 ;  /* 0x37cbac00ff0c7424 */ /* 0x000fe400078e00ff */
[----:B------:R-:W-:Y:S01]  /*04b0*/  FMUL R3, R2, R2 ;  /* 0x0000000202037220 */ /* 0x000fe20000400000 */
[----:B------:R-:W-:Y:S01]  /*04c0*/  LOP3.LUT R6, R0, 0x1, RZ, 0xc0, !PT ;  /* 0x0000000100067812 */ /* 0x000fe200078ec0ff */
[----:B------:R-:W-:Y:S01]  /*04d0*/  IMAD.MOV.U32 R14, RZ, RZ, 0x3effffff ;  /* 0x3effffffff0e7424 */ /* 0x000fe200078e00ff */
[----:B------:R-:W-:Y:S01]  /*04e0*/  MOV R13, 0x3d2aaabb ;  /* 0x3d2aaabb000d7802 */ /* 0x000fe20000000f00 */
[----:B------:R-:W-:Y:S01]  /*04f0*/  FFMA R4, R3, R12, -0.0013887860113754868507 ;  /* 0xbab607ed03047423 */ /* 0x000fe2000000000c */
[----:B------:R-:W-:Y:S02]  /*0500*/  ISETP.NE.U32.AND P1, PT, R6, 0x1, PT ;  /* 0x000000010600780c */ /* 0x000fe40003f25070 */
[----:B------:R-:W-:Y:S02]  /*0510*/  LOP3.LUT P0, RZ, R0, 0x2, RZ, 0xc0, !PT ;  /* 0x0000000200ff7812 */ /* 0x000fe4000780c0ff */
[----:B------:R-:W-:-:S02]  /*0520*/  FSEL R4, R4, -0.00019574658654164522886, !P1 ;  /* 0xb94d415304047808 */ /* 0x000fc40004800000 */
[----:B------:R-:W-:Y:S02]  /*0530*/  FSEL R6, R13, 0.0083327032625675201416, !P1 ;  /* 0x3c0885e40d067808 */ /* 0x000fe40004800000 */
[----:B------:R-:W-:Y:S02]  /*0540*/  FSEL R0, R2, 1, P1 ;  /* 0x3f80000002007808 */ /* 0x000fe40000800000 */
[----:B------:R-:W-:Y:S01]  /*0550*/  FSEL R9, -R14, -0.16666662693023681641, !P1 ;  /* 0xbe2aaaa80e097808 */ /* 0x000fe20004800100 */
[----:B------:R-:W-:Y:S01]  /*0560*/  FFMA R4, R3, R4, R6 ;  /* 0x0000000403047223 */ /* 0x000fe20000000006 */
[----:B------:R-:W-:Y:S01]  /*0570*/  FSETP.GE.AND P1, PT, |R5|, 105615, PT ;  /* 0x47ce47800500780b */ /* 0x000fe20003f26200 */
[C---:B------:R-:W-:Y:S02]  /*0580*/  FFMA R11, R3.reuse, R0, RZ ;  /* 0x00000000030b7223 */ /* 0x040fe400000000ff */
[----:B------:R-:W-:-:S04]  /*0590*/  FFMA R4, R3, R4, R9 ;  /* 0x0000000403047223 */ /* 0x000fc80000000009 */
[----:B------:R-:W-:-:S04]  /*05a0*/  FFMA R11, R11, R4, R0 ;  /* 0x000000040b0b7223 */ /* 0x000fc80000000000 */
[----:B------:R-:W-:Y:S02]  /*05b0*/  @P0 FADD R11, RZ, -R11 ;  /* 0x8000000bff0b0221 */ /* 0x000fe40000000000 */
[----:B------:R-:W-:Y:S05]  /*05c0*/  @!P1 BRA `(.L_x_2) ;  /* 0x0000000000cc9947 */ /* 0x000fea0003800000 */
[----:B------:R-:W-:-:S13]  /*05d0*/  FSETP.NEU.AND P0, PT, |R5|, +INF , PT ;  /* 0x7f8000000500780b */ /* 0x000fda0003f0d200 */
[----:B------:R-:W-:Y:S01]  /*05e0*/  @!P0 FMUL R15, RZ, R5 ;  /* 0x00000005ff0f8220 */ /* 0x000fe20000400000 */
[----:B------:R-:W-:Y:S01]  /*05f0*/  @!P0 IMAD.MOV.U32 R16, RZ, RZ, RZ ;  /* 0x000000ffff108224 */ /* 0x000fe200078e00ff */
[----:B------:R-:W-:Y:S06]  /*0600*/  @!P0 BRA `(.L_x_2) ;  /* 0x0000000000bc8947 */ /* 0x000fec0003800000 */
[----:B------:R-:W0:Y:S01]  /*0610*/  LDC.64 R2, c[0x4][RZ] ;  /* 0x01000000ff027b82 */ /* 0x000e220000000a00 */
[----:B------:R-:W-:Y:S01]  /*0620*/  IMAD.SHL.U32 R4, R5, 0x100, RZ ;  /* 0x0000010005047824 */ /* 0x000fe200078e00ff */
[----:B------:R-:W-:Y:S01]  /*0630*/  MOV R6, RZ ;  /* 0x000000ff00067202 */ /* 0x000fe20000000f00 */
[----:B------:R-:W-:Y:S02]  /*0640*/  IMAD.MOV.U32 R19, RZ, RZ, RZ ;  /* 0x000000ffff137224 */ /* 0x000fe400078e00ff */
[----:B------:R-:W-:Y:S01]  /*0650*/  IMAD.MOV.U32 R0, RZ, RZ, RZ ;  /* 0x000000ffff007224 */ /* 0x000fe200078e00ff */
[----:B------:R-:W-:-:S07]  /*0660*/  LOP3.LUT R21, R4, 0x80000000, RZ, 0xfc, !PT ;  /* 0x8000000004157812 */ /* 0x000fce00078efcff */
.L_x_3:
[----:B0-----:R-:W-:-:S05]  /*0670*/  IMAD.WIDE.U32 R16, R0, 0x4, R2 ;  /* 0x0000000400107825 */ /* 0x001fca00078e0002 */
[----:B------:R-:W2:Y:S01]  /*0680*/  LDG.E.CONSTANT R8, desc[UR6][R16.64] ;  /* 0x0000000610087981 */ /* 0x000ea2000c1e9900 */
[C---:B-1----:R-:W-:Y:S01]  /*0690*/  IMAD R4, R0.reuse, 0x4, R1 ;  /* 0x0000000400047824 */ /* 0x042fe200078e0201 */
[----:B------:R-:W-:-:S04]  /*06a0*/  IADD3 R0, PT, PT, R0, 0x1, RZ ;  /* 0x0000000100007810 */ /* 0x000fc80007ffe0ff */
[----:B------:R-:W-:Y:S01]  /*06b0*/  ISETP.NE.AND P0, PT, R0, 0x6, PT ;  /* 0x000000060000780c */ /* 0x000fe20003f05270 */
[----:B--2---:R-:W-:-:S03]  /*06c0*/  IMAD.WIDE.U32 R8, R8, R21, RZ ;  /* 0x0000001508087225 */ /* 0x004fc600078e00ff */
[----:B------:R-:W-:-:S05]  /*06d0*/  IADD3 R15, P1, PT, R8, R6, RZ ;  /* 0x00000006080f7210 */ /* 0x000fca0007f3e0ff */
[----:B------:R1:W-:Y:S01]  /*06e0*/  STL [R4], R15 ;  /* 0x0000000f04007387 */ /* 0x0003e20000100800 */
[----:B------:R-:W-:-:S03]  /*06f0*/  IMAD.X R6, R9, 0x1, R19, P1 ;  /* 0x0000000109067824 */ /* 0x000fc600008e0613 */
[----:B------:R-:W-:Y:S05]  /*0700*/  @P0 BRA `(.L_x_3) ;  /* 0xfffffffc00d80947 */ /* 0x000fea000383ffff */
[----:B-1----:R-:W-:Y:S01]  /*0710*/  SHF.R.U32.HI R4, RZ, 0x17, R5 ;  /* 0x00000017ff047819 */ /* 0x002fe20000011605 */
        /* <DEDUP_REMOVED lines=11> */
[----:B------:R-:W-:Y:S01]  /*07d0*/  UMOV UR9, 0x3bf921fb ;  /* 0x3bf921fb00097882 */ /* 0x000fe20000000000 */
[----:B------:R-:W-:-:S02]  /*07e0*/  ISETP.GE.AND P1, PT, R5, RZ, PT ;  /* 0x000000ff0500720c */ /* 0x000fc40003f26270 */
[-C--:B--2---:R-:W-:Y:S02]  /*07f0*/  @P0 SHF.L.W.U32.HI R0, R3, R4.reuse, R0 ;  /* 0x0000000403000219 */ /* 0x084fe40000010e00 */
[----:B---3--:R-:W-:-:S04]  /*0800*/  @P0 SHF.L.W.U32.HI R3, R2, R4, R3 ;  /* 0x0000000402030219 */ /* 0x008fc80000010e03 */
        /* <DEDUP_REMOVED lines=15> */
.L_x_2:
[----:B------:R-:W-:Y:S01]  /*0900*/  FMUL R3, R15, R15 ;  /* 0x0000000f0f037220 */ /* 0x000fe20000400000 */
[C---:B------:R-:W-:Y:S01]  /*0910*/  LOP3.LUT R0, R16.reuse, 0x1, RZ, 0xc0, !PT ;  /* 0x0000000110007812 */ /* 0x040fe200078ec0ff */
[----:B------:R-:W-:Y:S01]  /*0920*/  FADD R9, R5, 1 ;  /* 0x3f80000005097421 */ /* 0x000fe20000000000 */
[----:B------:R-:W-:Y:S01]  /*0930*/  IADD3 R16, PT, PT, R16, 0x1, RZ ;  /* 0x0000000110107810 */ /* 0x000fe20007ffe0ff */
[----:B------:R-:W-:Y:S01]  /*0940*/  FFMA R12, R3, R12, -0.0013887860113754868507 ;  /* 0xbab607ed030c7423 */ /* 0x000fe2000000000c */
[----:B------:R-:W-:Y:S01]  /*0950*/  ISETP.NE.U32.AND P1, PT, R0, 0x1, PT ;  /* 0x000000010000780c */ /* 0x000fe20003f25070 */
[----:B------:R-:W-:Y:S01]  /*0960*/  VIADD R2, R9, 0xf3000000 ;  /* 0xf300000009027836 */ /* 0x000fe20000000000 */
[----:B------:R-:W-:Y:S01]  /*0970*/  LOP3.LUT P0, RZ, R16, 0x2, RZ, 0xc0, !PT ;  /* 0x0000000210ff7812 */ /* 0x000fe2000780c0ff */
[----:B------:R0:W1:Y:S01]  /*0980*/  MUFU.RSQ R4, R9 ;  /* 0x0000000900047308 */ /* 0x0000620000001400 */
[----:B------:R-:W-:Y:S02]  /*0990*/  FSEL R0, R13, 0.0083327032625675201416, P1 ;  /* 0x3c0885e40d007808 */ /* 0x000fe40000800000 */
[----:B------:R-:W-:-:S02]  /*09a0*/  FSEL R12, R12, -0.00019574658654164522886, P1 ;  /* 0xb94d41530c0c7808 */ /* 0x000fc40000800000 */
[----:B------:R-:W-:-:S03]  /*09b0*/  FSEL R14, -R14, -0.16666662693023681641, P1 ;  /* 0xbe2aaaa80e0e7808 */ /* 0x000fc60000800100 */
[----:B------:R-:W-:Y:S01]  /*09c0*/  FFMA R12, R3, R12, R0 ;  /* 0x0000000c030c7223 */ /* 0x000fe20000000000 */
[----:B------:R-:W-:Y:S02]  /*09d0*/  FSEL R0, R15, 1, !P1 ;  /* 0x3f8000000f007808 */ /* 0x000fe40004800000 */
[----:B------:R-:W-:Y:S01]  /*09e0*/  ISETP.GT.U32.AND P1, PT, R2, 0x727fffff, PT ;  /* 0x727fffff0200780c */ /* 0x000fe20003f24070 */
[C---:B------:R-:W-:Y:S02]  /*09f0*/  FFMA R12, R3.reuse, R12, R14 ;  /* 0x0000000c030c7223 */ /* 0x040fe4000000000e */
[----:B------:R-:W-:-:S04]  /*0a00*/  FFMA R3, R3, R0, RZ ;  /* 0x0000000003037223 */ /* 0x000fc800000000ff */
[----:B------:R-:W-:-:S04]  /*0a10*/  FFMA R2, R3, R12, R0 ;  /* 0x0000000c03027223 */ /* 0x000fc80000000000 */
[----:B------:R-:W-:Y:S02]  /*0a20*/  @P0 FADD R2, RZ, -R2 ;  /* 0x80000002ff020221 */ /* 0x000fe40000000000 */
[----:B01----:R-:W-:Y:S05]  /*0a30*/  @!P1 BRA `(.L_x_4) ;  /* 0x0000000000109947 */ /* 0x003fea0003800000 */
[----:B------:R-:W-:-:S07]  /*0a40*/  MOV R8, 0xa60 ;  /* 0x00000a6000087802 */ /* 0x000fce0000000f00 */
[----:B------:R-:W-:Y:S05]  /*0a50*/  CALL.REL.NOINC `($__internal_0_$__cuda_sm20_sqrt_rn_f32_slowpath) ;  /* 0x0000000000c07944 */ /* 0x000fea0003c00000 */
[----:B------:R-:W-:Y:S01]  /*0a60*/  IMAD.MOV.U32 R6, RZ, RZ, R3 ;  /* 0x000000ffff067224 */ /* 0x000fe200078e0003 */
[----:B------:R-:W-:Y:S06]  /*0a70*/  BRA `(.L_x_5) ;  /* 0x0000000000107947 */ /* 0x000fec0003800000 */
.L_x_4:
[----:B------:R-:W-:Y:S01]  /*0a80*/  FMUL.FTZ R6, R9, R4 ;  /* 0x0000000409067220 */ /* 0x000fe20000410000 */
[----:B------:R-:W-:-:S03]  /*0a90*/  FMUL.FTZ R0, R4, 0.5 ;  /* 0x3f00000004007820 */ /* 0x000fc60000410000 */
[----:B------:R-:W-:-:S04]  /*0aa0*/  FFMA R3, -R6, R6, R9 ;  /* 0x0000000606037223 */ /* 0x000fc80000000109 */
[----:B------:R-:W-:-:S07]  /*0ab0*/  FFMA R6, R3, R0, R6 ;  /* 0x0000000003067223 */ /* 0x000fce0000000006 */
.L_x_5:
[----:B------:R-:W0:Y:S02]  /*0ac0*/  LDC R0, c[0x0][0x398] ;  /* 0x0000e600ff007b82 */ /* 0x000e240000000800 */
[----:B0-----:R-:W-:-:S04]  /*0ad0*/  ISETP.GE.U32.AND P0, PT, R7, R0, PT ;  /* 0x000000000700720c */ /* 0x001fc80003f06070 */
[----:B------:R-:W-:-:S13]  /*0ae0*/  ISETP.GE.U32.AND.EX P0, PT, R10, UR5, PT, P0 ;  /* 0x000000050a007c0c */ /* 0x000fda000bf06100 */
[----:B------:R-:W0:Y:S01]  /*0af0*/  @!P0 LDC.64 R8, c[0x0][0x380] ;  /* 0x0000e000ff088b82 */ /* 0x000e220000000a00 */
[C---:B------:R-:W-:Y:S02]  /*0b00*/  @!P0 SHF.L.U32 R3, R7.reuse, 0x2, RZ ;  /* 0x0000000207038819 */ /* 0x040fe400000006ff */
[----:B------:R-:W-:Y:S02]  /*0b10*/  @!P0 SHF.L.U64.HI R0, R7, 0x2, R10 ;  /* 0x0000000207008819 */ /* 0x000fe4000001020a */
[----:B0-----:R-:W-:-:S05]  /*0b20*/  @!P0 IADD3 R8, P1, PT, R3, R8, RZ ;  /* 0x0000000803088210 */ /* 0x001fca0007f3e0ff */
[----:B------:R-:W-:-:S05]  /*0b30*/  @!P0 IMAD.X R9, R0, 0x1, R9, P1 ;  /* 0x0000000100098824 */ /* 0x000fca00008e0609 */
[----:B------:R0:W2:Y:S01]  /*0b40*/  @!P0 LDG.E R4, desc[UR6][R8.64] ;  /* 0x0000000608048981 */ /* 0x0000a2000c1e1900 */
[----:B------:R-:W1:Y:S01]  /*0b50*/  MUFU.RCP R12, |R5| ;  /* 0x40000005000c7308 */ /* 0x000e620000001000 */
[----:B------:R-:W-:Y:S01]  /*0b60*/  FSETP.GT.AND P1, PT, |R5|, 1, PT ;  /* 0x3f8000000500780b */ /* 0x000fe20003f24200 */
[----:B------:R-:W-:Y:S01]  /*0b70*/  IMAD.MOV.U32 R14, RZ, RZ, 0x3b2090aa ;  /* 0x3b2090aaff0e7424 */ /* 0x000fe200078e00ff */
[----:B------:R-:W-:Y:S01]  /*0b80*/  MOV R15, 0x3f6ee581 ;  /* 0x3f6ee581000f7802 */ /* 0x000fe20000000f00 */
[----:B------:R-:W-:Y:S01]  /*0b90*/  FFMA R6, R11, R2, R6 ;  /* 0x000000020b067223 */ /* 0x000fe20000000006 */
[----:B0-----:R-:W0:Y:S01]  /*0ba0*/  @!P0 LDC.64 R8, c[0x0][0x390] ;  /* 0x0000e400ff088b82 */ /* 0x001e220000000a00 */
[----:B-1----:R-:W-:-:S05]  /*0bb0*/  FSEL R12, R12, |R5|, P1 ;  /* 0x400000050c0c7208 */ /* 0x002fca0000800000 */
[----:B------:R-:W-:-:S04]  /*0bc0*/  FMUL R13, R12, R12 ;  /* 0x0000000c0c0d7220 */ /* 0x000fc80000400000 */
[----:B------:R-:W-:-:S04]  /*0bd0*/  FFMA R14, R13, R14, -0.014396979473531246185 ;  /* 0xbc6be14f0d0e7423 */ /* 0x000fc8000000000e */
[----:B------:R-:W-:-:S04]  /*0be0*/  FFMA R14, R13, R14, 0.039849750697612762451 ;  /* 0x3d23397e0d0e7423 */ /* 0x000fc8000000000e */
[----:B------:R-:W-:-:S04]  /*0bf0*/  FFMA R14, R13, R14, -0.072529748082160949707 ;  /* 0xbd948a7a0d0e7423 */ /* 0x000fc8000000000e */
[----:B------:R-:W-:-:S04]  /*0c00*/  FFMA R14, R13, R14, 0.10518480092287063599 ;  /* 0x3dd76b210d0e7423 */ /* 0x000fc8000000000e */
[----:B------:R-:W-:-:S04]  /*0c10*/  FFMA R14, R13, R14, -0.14171802997589111328 ;  /* 0xbe111e880d0e7423 */ /* 0x000fc8000000000e */
[----:B------:R-:W-:-:S04]  /*0c20*/  FFMA R14, R13, R14, 0.19988775253295898438 ;  /* 0x3e4caf600d0e7423 */ /* 0x000fc8000000000e */
[----:B------:R-:W-:-:S04]  /*0c30*/  FFMA R14, R13, R14, -0.33332940936088562012 ;  /* 0xbeaaaa270d0e7423 */ /* 0x000fc8000000000e */
[----:B------:R-:W-:-:S04]  /*0c40*/  FMUL R13, R13, R14 ;  /* 0x0000000e0d0d7220 */ /* 0x000fc80000400000 */
[----:B------:R-:W-:-:S04]  /*0c50*/  FFMA R12, R12, R13, R12 ;  /* 0x0000000d0c0c7223 */ /* 0x000fc8000000000c */
[----:B------:R-:W-:Y:S01]  /*0c60*/  @P1 FFMA R12, R15, 1.6832555532455444336, -R12 ;  /* 0x3fd774eb0f0c1823 */ /* 0x000fe2000000080c */
[----:B------:R-:W-:-:S04]  /*0c70*/  FSETP.NAN.AND P1, PT, |R5|, |R5|, PT ;  /* 0x400000050500720b */ /* 0x000fc80003f28200 */
[----:B------:R-:W-:-:S04]  /*0c80*/  LOP3.LUT R13, R12, 0x80000000, R5, 0xb8, !PT ;  /* 0x800000000c0d7812 */ /* 0x000fc800078eb805 */
[----:B------:R-:W-:Y:S02]  /*0c90*/  FSEL R13, R13, R12, !P1 ;  /* 0x0000000c0d0d7208 */ /* 0x000fe40004800000 */
[----:B0-----:R-:W-:-:S03]  /*0ca0*/  @!P0 IADD3 R8, P1, PT, R3, R8, RZ ;  /* 0x0000000803088210 */ /* 0x001fc60007f3e0ff */
[----:B------:R-:W-:Y:S02]  /*0cb0*/  FADD R6, R6, R13 ;  /* 0x0000000d06067221 */ /* 0x000fe40000000000 */
[----:B------:R-:W-:Y:S02]  /*0cc0*/  @!P0 IMAD.X R9, R0, 0x1, R9, P1 ;  /* 0x0000000100098824 */ /* 0x000fe400008e0609 */
[----:B------:R-:W-:-:S04]  /*0cd0*/  FADD R5, R6, R5 ;  /* 0x0000000506057221 */ /* 0x000fc80000000000 */
[----:B--2---:R-:W-:-:S05]  /*0ce0*/  @!P0 FADD R3, R5, R4 ;  /* 0x0000000405038221 */ /* 0x004fca0000000000 */
[----:B------:R0:W-:Y:S01]  /*0cf0*/  @!P0 STG.E desc[UR6][R8.64], R3 ;  /* 0x0000000308008986 */ /* 0x0001e2000c101906 */
[----:B------:R-:W-:-:S05]  /*0d00*/  IADD3 R7, P0, PT, R7, 0x1, RZ ;  /* 0x0000000107077810 */ /* 0x000fca0007f1e0ff */
[----:B------:R-:W-:Y:S01]  /*0d10*/  IMAD.X R10, RZ, RZ, R10, P0 ;  /* 0x000000ffff0a7224 */ /* 0x000fe200000e060a */
[----:B------:R-:W-:-:S04]  /*0d20*/  ISETP.NE.U32.AND P0, PT, R7, 0x64, PT ;  /* 0x000000640700780c */ /* 0x000fc80003f05070 */
[----:B------:R-:W-:-:S13]  /*0d30*/  ISETP.NE.AND.EX P0, PT, R10, RZ, PT, P0 ;  /* 0x000000ff0a00720c */ /* 0x000fda0003f05300 */
[----:B0-----:R-:W-:Y:S05]  /*0d40*/  @P0 BRA `(.L_x_6) ;  /* 0xfffffff000d00947 */ /* 0x001fea000383ffff */
[----:B------:R-:W-:Y:S05]  /*0d50*/  EXIT ;  /* 0x000000000000794d */ /* 0x000fea0003800000 */
        .weak           $__internal_0_$__cuda_sm20_sqrt_rn_f32_slowpath
        .type           $__internal_0_$__cuda_sm20_sqrt_rn_f32_slowpath,@function
        .size           $__internal_0_$__cuda_sm20_sqrt_rn_f32_slowpath,(.L_x_20 - $__internal_0_$__cuda_sm20_sqrt_rn_f32_slowpath)
$__internal_0_$__cuda_sm20_sqrt_rn_f32_slowpath:
[----:B------:R-:W-:-:S13]  /*0d60*/  LOP3.LUT P0, RZ, R9, 0x7fffffff, RZ, 0xc0, !PT ;  /* 0x7fffffff09ff7812 */ /* 0x000fda000780c0ff */
[----:B------:R-:W-:Y:S01]  /*0d70*/  @!P0 MOV R3, R9 ;  /* 0x0000000900038202 */ /* 0x000fe20000000f00 */
[----:B------:R-:W-:Y:S06]  /*0d80*/  @!P0 BRA `(.L_x_7) ;  /* 0x0000000000488947 */ /* 0x000fec0003800000 */
[----:B------:R-:W-:Y:S01]  /*0d90*/  FSETP.GEU.FTZ.AND P0, PT, R9, RZ, PT ;  /* 0x000000ff0900720b */ /* 0x000fe20003f1e000 */
[----:B------:R-:W-:-:S12]  /*0da0*/  IMAD.MOV.U32 R0, RZ, RZ, R9 ;  /* 0x000000ffff007224 */ /* 0x000fd800078e0009 */
[----:B------:R-:W-:Y:S01]  /*0db0*/  @!P0 IMAD.MOV.U32 R3, RZ, RZ, 0x7fffffff ;  /* 0x7fffffffff038424 */ /* 0x000fe200078e00ff */
[----:B------:R-:W-:Y:S06]  /*0dc0*/  @!P0 BRA `(.L_x_7) ;  /* 0x0000000000388947 */ /* 0x000fec0003800000 */
[----:B------:R-:W-:-:S13]  /*0dd0*/  FSETP.GTU.FTZ.AND P0, PT, |R0|, +INF , PT ;  /* 0x7f8000000000780b */ /* 0x000fda0003f1c200 */
[----:B------:R-:W-:Y:S01]  /*0de0*/  @P0 FADD.FTZ R3, R0, 1 ;  /* 0x3f80000000030421 */ /* 0x000fe20000010000 */
[----:B------:R-:W-:Y:S06]  /*0df0*/  @P0 BRA `(.L_x_7) ;  /* 0x00000000002c0947 */ /* 0x000fec0003800000 */
[----:B------:R-:W-:-:S13]  /*0e00*/  FSETP.NEU.FTZ.AND P0, PT, |R0|, +INF , PT ;  /* 0x7f8000000000780b */ /* 0x000fda0003f1d200 */
[----:B------:R-:W-:Y:S01]  /*0e10*/  @!P0 MOV R3, R0 ;  /* 0x0000000000038202 */ /* 0x000fe20000000f00 */
[----:B------:R-:W-:Y:S06]  /*0e20*/  @!P0 BRA `(.L_x_7) ;  /* 0x0000000000208947 */ /* 0x000fec0003800000 */
[----:B------:R-:W-:-:S04]  /*0e30*/  FFMA R0, R0, 1.84467440737095516160e+19, RZ ;  /* 0x5f80000000007823 */ /* 0x000fc800000000ff */
[----:B------:R-:W0:Y:S02]  /*0e40*/  MUFU.RSQ R3, R0 ;  /* 0x0000000000037308 */ /* 0x000e240000001400 */
[----:B0-----:R-:W-:Y:S01]  /*0e50*/  FMUL.FTZ R9, R0, R3 ;  /* 0x0000000300097220 */ /* 0x001fe20000410000 */
[----:B------:R-:W-:-:S03]  /*0e60*/  FMUL.FTZ R3, R3, 0.5 ;  /* 0x3f00000003037820 */ /* 0x000fc60000410000 */
[----:B------:R-:W-:-:S04]  /*0e70*/  FADD.FTZ R4, -R9, -RZ ;  /* 0x800000ff09047221 */ /* 0x000fc80000010100 */
[----:B------:R-:W-:-:S04]  /*0e80*/  FFMA R4, R9, R4, R0 ;  /* 0x0000000409047223 */ /* 0x000fc80000000000 */
[----:B------:R-:W-:-:S04]  /*0e90*/  FFMA R3, R4, R3, R9 ;  /* 0x0000000304037223 */ /* 0x000fc80000000009 */
[----:B------:R-:W-:-:S07]  /*0ea0*/  FMUL.FTZ R3, R3, 2.3283064365386962891e-10 ;  /* 0x2f80000003037820 */ /* 0x000fce0000410000 */
.L_x_7:
[----:B------:R-:W-:-:S04]  /*0eb0*/  IMAD.MOV.U32 R9, RZ, RZ, 0x0 ;  /* 0x00000000ff097424 */ /* 0x000fc800078e00ff */
[----:B------:R-:W-:Y:S05]  /*0ec0*/  RET.REL.NODEC R8 `(_Z10registeredPfS_S_i) ;  /* 0xfffffff0084c7950 */ /* 0x000fea0003c3ffff */
.L_x_8:
[----:B------:R-:W-:-:S00]  /*0ed0*/  BRA `(.L_x_8) ;  /* 0xfffffffc00fc7947 */ /* 0x000fc0000383ffff */
[----:B------:R-:W-:-:S00]  /*0ee0*/  NOP ;  /* 0x0000000000007918 */ /* 0x000fc00000000000 */
        /* <DEDUP_REMOVED lines=9> */
.L_x_20:


//--------------------- .text._Z13no_registeredPfS_S_i --------------------------
	.section	.text._Z13no_registeredPfS_S_i,"ax",@progbits
	.align	128
        .global         _Z13no_registeredPfS_S_i
        .type           _Z13no_registeredPfS_S_i,@function
        .size           _Z13no_registeredPfS_S_i,(.L_x_21 - _Z13no_registeredPfS_S_i)
        .other          _Z13no_registeredPfS_S_i,@"STO_CUDA_ENTRY STV_DEFAULT"
_Z13no_registeredPfS_S_i:
.text._Z13no_registeredPfS_S_i:
[----:B------:R-:W-:Y:S01]  /*0000*/  LDC R1, c[0x0][0x37c] ;  /* 0x0000df00ff017b82 */ /* 0x000fe20000000800 */
[----:B------:R-:W0:Y:S01]  /*0010*/  LDCU UR5, c[0x0][0x398] ;  /* 0x00007300ff0577ac */ /* 0x000e220008000800 */
[----:B------:R-:W-:Y:S01]  /*0020*/  CS2R R8, SRZ ;  /* 0x0000000000087805 */ /* 0x000fe2000001ff00 */
[----:B------:R-:W1:Y:S01]  /*0030*/  LDCU.64 UR6, c[0x0][0x358] ;  /* 0x00006b00ff0677ac */ /* 0x000e620008000a00 */
[----:B0-----:R-:W-:-:S12]  /*0040*/  USHF.R.S32.HI UR5, URZ, 0x1f, UR5 ;  /* 0x0000001fff057899 */ /* 0x001fd80008011405 */
.L_x_17:
[----:B------:R-:W1:Y:S02]  /*0050*/  LDC.64 R4, c[0x0][0x388] ;  /* 0x0000e200ff047b82 */ /* 0x000e640000000a00 */
[----:B-1----:R-:W2:Y:S02]  /*0060*/  LDG.E R10, desc[UR6][R4.64] ;  /* 0x00000006040a7981 */ /* 0x002ea4000c1e1900 */
[C---:B--2---:R-:W-:Y:S01]  /*0070*/  FMUL R0, R10.reuse, 0.63661974668502807617 ;  /* 0x3f22f9830a007820 */ /* 0x044fe20000400000 */
[----:B------:R-:W-:-:S04]  /*0080*/  FSETP.GE.AND P0, PT, |R10|, 105615, PT ;  /* 0x47ce47800a00780b */ /* 0x000fc80003f06200 */
[----:B------:R-:W-:Y:S01]  /*0090*/  P2R R4, PR, RZ, 0x1 ;  /* 0x00000001ff047803 */ /* 0x000fe20000000000 */
[----:B------:R-:W0:Y:S02]  /*00a0*/  F2I.NTZ R0, R0 ;  /* 0x0000000000007305 */ /* 0x000e240000203100 */
[----:B0-----:R-:W-:Y:S01]  /*00b0*/  I2FP.F32.S32 R3, R0 ;  /* 0x0000000000037245 */ /* 0x001fe20000201400 */
[----:B------:R-:W-:-:S04]  /*00c0*/  IMAD.MOV.U32 R6, RZ, RZ, R0 ;  /* 0x000000ffff067224 */ /* 0x000fc800078e0000 */
        /* <DEDUP_REMOVED lines=13> */
[----:B------:R-:W-:Y:S01]  /*01a0*/  IMAD.MOV.U32 R14, RZ, RZ, RZ ;  /* 0x000000ffff0e7224 */ /* 0x000fe200078e00ff */
[----:B------:R-:W-:Y:S01]  /*01b0*/  LOP3.LUT R3, R3, 0x80000000, RZ, 0xfc, !PT ;  /* 0x8000000003037812 */ /* 0x000fe200078efcff */
[----:B------:R-:W-:-:S06]  /*01c0*/  UMOV UR4, URZ ;  /* 0x000000ff00047c82 */ /* 0x000fcc0008000000 */
.L_x_10:
[----:B0-----:R-:W-:Y:S02]  /*01d0*/  IMAD.U32 R12, RZ, RZ, UR8 ;  /* 0x00000008ff0c7e24 */ /* 0x001fe4000f8e00ff */
[----:B------:R-:W-:-:S05]  /*01e0*/  IMAD.U32 R13, RZ, RZ, UR9 ;  /* 0x00000009ff0d7e24 */ /* 0x000fca000f8e00ff */
[----:B------:R-:W2:Y:S01]  /*01f0*/  LDG.E.CONSTANT R4, desc[UR6][R12.64] ;  /* 0x000000060c047981 */ /* 0x000ea2000c1e9900 */
[----:B------:R-:W-:Y:S01]  /*0200*/  UIADD3 UR4, UPT, UPT, UR4, 0x1, URZ ;  /* 0x0000000104047890 */ /* 0x000fe2000fffe0ff */
[C---:B------:R-:W-:Y:S01]  /*0210*/  ISETP.EQ.AND P0, PT, R14.reuse, RZ, PT ;  /* 0x000000ff0e00720c */ /* 0x040fe20003f02270 */
[----:B------:R-:W-:Y:S01]  /*0220*/  UIADD3 UR8, UP1, UPT, UR8, 0x4, URZ ;  /* 0x0000000408087890 */ /* 0x000fe2000ff3e0ff */
[C---:B------:R-:W-:Y:S01]  /*0230*/  ISETP.EQ.AND P1, PT, R14.reuse, 0x4, PT ;  /* 0x000000040e00780c */ /* 0x040fe20003f22270 */
[----:B------:R-:W-:Y:S01]  /*0240*/  UISETP.NE.AND UP0, UPT, UR4, 0x6, UPT ;  /* 0x000000060400788c */ /* 0x000fe2000bf05270 */
[C---:B------:R-:W-:Y:S01]  /*0250*/  ISETP.EQ.AND P3, PT, R14.reuse, 0xc, PT ;  /* 0x0000000c0e00780c */ /* 0x040fe20003f62270 */
[----:B------:R-:W-:Y:S01]  /*0260*/  UIADD3.X UR9, UPT, UPT, URZ, UR9, URZ, UP1, !UPT ;  /* 0x00000009ff097290 */ /* 0x000fe20008ffe4ff */
[C---:B------:R-:W-:Y:S02]  /*0270*/  ISETP.EQ.AND P4, PT, R14.reuse, 0x10, PT ;  /* 0x000000100e00780c */ /* 0x040fe40003f82270 */
[----:B------:R-:W-:Y:S01]  /*0280*/  ISETP.EQ.AND P5, PT, R14, 0x14, PT ;  /* 0x000000140e00780c */ /* 0x000fe20003fa2270 */
[----:B--2---:R-:W-:-:S03]  /*0290*/  IMAD.WIDE.U32 R4, R4, R3, RZ ;  /* 0x0000000304047225 */ /* 0x004fc600078e00ff */
[----:B------:R-:W-:-:S04]  /*02a0*/  IADD3 R4, P2, PT, R4, R0, RZ ;  /* 0x0000000004047210 */ /* 0x000fc80007f5e0ff */
[----:B------:R-:W-:Y:S01]  /*02b0*/  IADD3.X R0, PT, PT, R5, R7, RZ, P2, !PT ;  /* 0x0000000705007210 */ /* 0x000fe200017fe4ff */
[--C-:B------:R-:W-:Y:S01]  /*02c0*/  @P0 IMAD.MOV.U32 R11, RZ, RZ, R4.reuse ;  /* 0x000000ffff0b0224 */ /* 0x100fe200078e0004 */
[C---:B------:R-:W-:Y:S01]  /*02d0*/  ISETP.EQ.AND P2, PT, R14.reuse, 0x8, PT ;  /* 0x000000080e00780c */ /* 0x040fe20003f42270 */
[--C-:B------:R-:W-:Y:S01]  /*02e0*/  @P1 IMAD.MOV.U32 R16, RZ, RZ, R4.reuse ;  /* 0x000000ffff101224 */ /* 0x100fe200078e0004 */
[----:B------:R-:W-:Y:S01]  /*02f0*/  @P4 MOV R19, R4 ;  /* 0x0000000400134202 */ /* 0x000fe20000000f00 */
[--C-:B------:R-:W-:Y:S02]  /*0300*/  @P3 IMAD.MOV.U32 R18, RZ, RZ, R4.reuse ;  /* 0x000000ffff123224 */ /* 0x100fe400078e0004 */
[----:B------:R-:W-:Y:S02]  /*0310*/  @P5 IMAD.MOV.U32 R20, RZ, RZ, R4 ;  /* 0x000000ffff145224 */ /* 0x000fe400078e0004 */
[----:B------:R-:W-:-:S06]  /*0320*/  VIADD R14, R14, 0x4 ;  /* 0x000000040e0e7836 */ /* 0x000fcc0000000000 */
[----:B------:R-:W-:Y:S01]  /*0330*/  @P2 IMAD.MOV.U32 R17, RZ, RZ, R4 ;  /* 0x000000ffff112224 */ /* 0x000fe200078e0004 */
[----:B------:R-:W-:Y:S06]  /*0340*/  BRA.U UP0, `(.L_x_10) ;  /* 0xfffffffd00a07547 */ /* 0x000fec000b83ffff */
[----:B------:R-:W-:-:S04]  /*0350*/  SHF.R.U32.HI R3, RZ, 0x17, R10 ;  /* 0x00000017ff037819 */ /* 0x000fc8000001160a */
[C---:B------:R-:W-:Y:S02]  /*0360*/  LOP3.LUT R4, R3.reuse, 0xe0, RZ, 0xc0, !PT ;  /* 0x000000e003047812 */ /* 0x040fe400078ec0ff */
[----:B------:R-:W-:-:S03]  /*0370*/  LOP3.LUT P6, RZ, R3, 0x1f, RZ, 0xc0, !PT ;  /* 0x0000001f03ff7812 */ /* 0x000fc600078cc0ff */
[----:B------:R-:W-:-:S05]  /*0380*/  VIADD R4, R4, 0xffffff80 ;  /* 0xffffff8004047836 */ /* 0x000fca0000000000 */
[----:B------:R-:W-:-:S05]  /*0390*/  SHF.R.U32.HI R4, RZ, 0x5, R4 ;  /* 0x00000005ff047819 */ /* 0x000fca0000011604 */
[----:B------:R-:W-:-:S05]  /*03a0*/  IMAD.U32 R7, R4, -0x4, RZ ;  /* 0xfffffffc04077824 */ /* 0x000fca00078e00ff */
[C---:B------:R-:W-:Y:S02]  /*03b0*/  ISETP.EQ.AND P3, PT, R7.reuse, -0x18, PT ;  /* 0xffffffe80700780c */ /* 0x040fe40003f62270 */
[C---:B------:R-:W-:Y:S02]  /*03c0*/  ISETP.EQ.AND P4, PT, R7.reuse, -0x14, PT ;  /* 0xffffffec0700780c */ /* 0x040fe40003f82270 */
[C---:B------:R-:W-:Y:S02]  /*03d0*/  ISETP.EQ.AND P0, PT, R7.reuse, -0x10, PT ;  /* 0xfffffff00700780c */ /* 0x040fe40003f02270 */
[C---:B------:R-:W-:Y:S02]  /*03e0*/  ISETP.EQ.AND P1, PT, R7.reuse, -0xc, PT ;  /* 0xfffffff40700780c */ /* 0x040fe40003f22270 */
[C---:B------:R-:W-:Y:S02]  /*03f0*/  ISETP.EQ.AND P2, PT, R7.reuse, -0x8, PT ;  /* 0xfffffff80700780c */ /* 0x040fe40003f42270 */
[----:B------:R-:W-:-:S03]  /*0400*/  ISETP.EQ.AND P5, PT, R7, 0x4, PT ;  /* 0x000000040700780c */ /* 0x000fc60003fa2270 */
[----:B------:R-:W-:Y:S02]  /*0410*/  @P3 MOV R4, R11 ;  /* 0x0000000b00043202 */ /* 0x000fe40000000f00 */
[----:B------:R-:W-:Y:S01]  /*0420*/  @P4 IMAD.MOV.U32 R5, RZ, RZ, R11 ;  /* 0x000000ffff054224 */ /* 0x000fe200078e000b */
[C---:B------:R-:W-:Y:S01]  /*0430*/  ISETP.EQ.AND P3, PT, R7.reuse, -0x4, PT ;  /* 0xfffffffc0700780c */ /* 0x040fe20003f62270 */
[----:B------:R-:W-:Y:S01]  /*0440*/  @P4 IMAD.MOV.U32 R4, RZ, RZ, R16 ;  /* 0x000000ffff044224 */ /* 0x000fe200078e0010 */
[----:B------:R-:W-:Y:S01]  /*0450*/  ISETP.EQ.AND P4, PT, R7, RZ, PT ;  /* 0x000000ff0700720c */ /* 0x000fe20003f82270 */
[----:B------:R-:W-:Y:S02]  /*0460*/  @P0 IMAD.MOV.U32 R4, RZ, RZ, R17 ;  /* 0x000000ffff040224 */ /* 0x000fe400078e0011 */
[----:B------:R-:W-:Y:S02]  /*0470*/  @P1 IMAD.MOV.U32 R4, RZ, RZ, R18 ;  /* 0x000000ffff041224 */ /* 0x000fe400078e0012 */
[----:B------:R-:W-:-:S02]  /*0480*/  @P2 IMAD.MOV.U32 R4, RZ, RZ, R19 ;  /* 0x000000ffff042224 */ /* 0x000fc400078e0013 */
[----:B------:R-:W-:Y:S01]  /*0490*/  @P0 IMAD.MOV.U32 R5, RZ, RZ, R16 ;  /* 0x000000ffff050224 */ /* 0x000fe200078e0010 */
[----:B------:R-:W-:Y:S01]  /*04a0*/  @P1 MOV R5, R17 ;  /* 0x0000001100051202 */ /* 0x000fe20000000f00 */
[----:B------:R-:W-:Y:S02]  /*04b0*/  @P2 IMAD.MOV.U32 R5, RZ, RZ, R18 ;  /* 0x000000ffff052224 */ /* 0x000fe400078e0012 */
[----:B------:R-:W-:Y:S01]  /*04c0*/  @P3 MOV R4, R20 ;  /* 0x0000001400043202 */ /* 0x000fe20000000f00 */
[----:B------:R-:W-:Y:S02]  /*04d0*/  @P3 IMAD.MOV.U32 R5, RZ, RZ, R19 ;  /* 0x000000ffff053224 */ /* 0x000fe400078e0013 */
[----:B------:R-:W-:Y:S02]  /*04e0*/  @P4 IMAD.MOV.U32 R4, RZ, RZ, R0 ;  /* 0x000000ffff044224 */ /* 0x000fe400078e0000 */
[----:B------:R-:W-:Y:S02]  /*04f0*/  @P4 IMAD.MOV.U32 R5, RZ, RZ, R20 ;  /* 0x000000ffff054224 */ /* 0x000fe400078e0014 */
[----:B------:R-:W-:-:S02]  /*0500*/  @P5 IMAD.MOV.U32 R5, RZ, RZ, R0 ;  /* 0x000000ffff055224 */ /* 0x000fc400078e0000 */
[----:B------:R-:W-:Y:S01]  /*0510*/  IMAD.MOV.U32 R14, RZ, RZ, R4 ;  /* 0x000000ffff0e7224 */ /* 0x000fe200078e0004 */
[----:B------:R-:W-:Y:S06]  /*0520*/  @!P6 BRA `(.L_x_11) ;  /* 0x00000000002ce947 */ /* 0x000fec0003800000 */
[----:B------:R-:W-:Y:S01]  /*0530*/  @P0 MOV R4, R11 ;  /* 0x0000000b00040202 */ /* 0x000fe20000000f00 */
[----:B------:R-:W-:Y:S01]  /*0540*/  @P1 IMAD.MOV.U32 R4, RZ, RZ, R16 ;  /* 0x000000ffff041224 */ /* 0x000fe200078e0010 */
[----:B------:R-:W-:Y:S01]  /*0550*/  ISETP.EQ.AND P0, PT, R7, 0x8, PT ;  /* 0x000000080700780c */ /* 0x000fe20003f02270 */
[----:B------:R-:W-:Y:S01]  /*0560*/  @P2 IMAD.MOV.U32 R4, RZ, RZ, R17 ;  /* 0x000000ffff042224 */ /* 0x000fe200078e0011 */
[----:B------:R-:W-:Y:S01]  /*0570*/  LOP3.LUT R3, R3, 0x1f, RZ, 0xc0, !PT ;  /* 0x0000001f03037812 */ /* 0x000fe200078ec0ff */
[----:B------:R-:W-:Y:S01]  /*0580*/  @P3 IMAD.MOV.U32 R4, RZ, RZ, R18 ;  /* 0x000000ffff043224 */ /* 0x000fe200078e0012 */
[----:B------:R-:W-:Y:S01]  /*0590*/  @P4 MOV R4, R19 ;  /* 0x0000001300044202 */ /* 0x000fe20000000f00 */
[----:B------:R-:W-:Y:S01]  /*05a0*/  @P5 IMAD.MOV.U32 R4, RZ, RZ, R20 ;  /* 0x000000ffff045224 */ /* 0x000fe200078e0014 */
[----:B------:R-:W-:-:S07]  /*05b0*/  SHF.L.W.U32.HI R14, R5, R3, R14 ;  /* 0x00000003050e7219 */ /* 0x000fce0000010e0e */
[----:B------:R-:W-:-:S05]  /*05c0*/  @P0 IMAD.MOV.U32 R4, RZ, RZ, R0 ;  /* 0x000000ffff040224 */ /* 0x000fca00078e0000 */
[----:B------:R-:W-:-:S07]  /*05d0*/  SHF.L.W.U32.HI R5, R4, R3, R5 ;  /* 0x0000000304057219 */ /* 0x000fce0000010e05 */
.L_x_11:
[C---:B------:R-:W-:Y:S01]  /*05e0*/  SHF.L.W.U32.HI R3, R5.reuse, 0x2, R14 ;  /* 0x0000000205037819 */ /* 0x040fe20000010e0e */
[----:B------:R-:W-:Y:S01]  /*05f0*/  IMAD.SHL.U32 R5, R5, 0x4, RZ ;  /* 0x0000000405057824 */ /* 0x000fe200078e00ff */
[----:B------:R-:W-:Y:S01]  /*0600*/  UMOV UR8, 0x54442d19 ;  /* 0x54442d1900087882 */ /* 0x000fe20000000000 */
[----:B------:R-:W-:Y:S01]  /*0610*/  UMOV UR9, 0x3bf921fb ;  /* 0x3bf921fb00097882 */ /* 0x000fe20000000000 */
[----:B------:R-:W-:Y:S02]  /*0620*/  SHF.R.S32.HI R0, RZ, 0x1f, R3 ;  /* 0x0000001fff007819 */ /* 0x000fe40000011403 */
[----:B------:R-:W-:Y:S02]  /*0630*/  ISETP.GE.AND P0, PT, R10, RZ, PT ;  /* 0x000000ff0a00720c */ /* 0x000fe40003f06270 */
[C---:B------:R-:W-:Y:S02]  /*0640*/  LOP3.LUT R4, R0.reuse, R5, RZ, 0x3c, !PT ;  /* 0x0000000500047212 */ /* 0x040fe400078e3cff */
[----:B------:R-:W-:-:S02]  /*0650*/  LOP3.LUT R5, R0, R3, RZ, 0x3c, !PT ;  /* 0x0000000300057212 */ /* 0x000fc400078e3cff */
[----:B------:R-:W-:Y:S02]  /*0660*/  SHF.R.U32.HI R0, RZ, 0x1e, R14 ;  /* 0x0000001eff007819 */ /* 0x000fe4000001160e */
[C---:B------:R-:W-:Y:S02]  /*0670*/  LOP3.LUT R7, R3.reuse, R10, RZ, 0x3c, !PT ;  /* 0x0000000a03077212 */ /* 0x040fe400078e3cff */
[----:B------:R-:W0:Y:S01]  /*0680*/  I2F.F64.S64 R4, R4 ;  /* 0x0000000400047312 */ /* 0x000e220000301c00 */
[----:B------:R-:W-:Y:S02]  /*0690*/  LEA.HI R0, R3, R0, RZ, 0x1 ;  /* 0x0000000003007211 */ /* 0x000fe400078f08ff */
[----:B------:R-:W-:Y:S02]  /*06a0*/  ISETP.GE.AND P1, PT, R7, RZ, PT ;  /* 0x000000ff0700720c */ /* 0x000fe40003f26270 */
[----:B------:R-:W-:-:S05]  /*06b0*/  IADD3 R3, PT, PT, -R0, RZ, RZ ;  /* 0x000000ff00037210 */ /* 0x000fca0007ffe1ff */
[----:B------:R-:W-:Y:S01]  /*06c0*/  @!P0 IMAD.MOV.U32 R0, RZ, RZ, R3 ;  /* 0x000000ffff008224 */ /* 0x000fe200078e0003 */
[----:B0-----:R-:W-:-:S10]  /*06d0*/  DMUL R12, R4, UR8 ;  /* 0x00000008040c7c28 */ /* 0x001fd40008000000 */
[----:B------:R-:W0:Y:S02]  /*06e0*/  F2F.F32.F64 R12, R12 ;  /* 0x0000000c000c7310 */ /* 0x000e240000301000 */
[----:B0-----:R-:W-:-:S07]  /*06f0*/  FSEL R3, -R12, R12, !P1 ;  /* 0x0000000c0c037208 */ /* 0x001fce0004800100 */
.L_x_9:
[----:B------:R-:W-:Y:S02]  /*0700*/  IMAD.MOV.U32 R15, RZ, RZ, 0x37cbac00 ;  /* 0x37cbac00ff0f7424 */ /* 0x000fe400078e00ff */
[----:B------:R-:W-:Y:S01]  /*0710*/  FMUL R4, R3, R3 ;  /* 0x0000000303047220 */ /* 0x000fe20000400000 */
[----:B------:R-:W-:Y:S01]  /*0720*/  LOP3.LUT R7, R0, 0x1, RZ, 0xc0, !PT ;  /* 0x0000000100077812 */ /* 0x000fe200078ec0ff */
[----:B------:R-:W-:Y:S01]  /*0730*/  IMAD.MOV.U32 R14, RZ, RZ, 0x3d2aaabb ;  /* 0x3d2aaabbff0e7424 */ /* 0x000fe200078e00ff */
[----:B------:R-:W-:Y:S01]  /*0740*/  MOV R13, 0x3effffff ;  /* 0x3effffff000d7802 */ /* 0x000fe20000000f00 */
[----:B------:R-:W-:Y:S01]  /*0750*/  FFMA R5, R4, R15, -0.0013887860113754868507 ;  /* 0xbab607ed04057423 */ /* 0x000fe2000000000f */
[----:B------:R-:W-:Y:S02]  /*0760*/  ISETP.NE.U32.AND P0, PT, R7, 0x1, PT ;  /* 0x000000010700780c */ /* 0x000fe40003f05070 */
[----:B------:R-:W-:Y:S02]  /*0770*/  FSETP.GE.AND P2, PT, |R10|, 105615, PT ;  /* 0x47ce47800a00780b */ /* 0x000fe40003f46200 */
[----:B------:R-:W-:-:S02]  /*0780*/  FSEL R5, R5, -0.00019574658654164522886, !P0 ;  /* 0xb94d415305057808 */ /* 0x000fc40004000000 */
[----:B------:R-:W-:Y:S02]  /*0790*/  FSEL R7, R14, 0.0083327032625675201416, !P0 ;  /* 0x3c0885e40e077808 */ /* 0x000fe40004000000 */
[----:B------:R-:W-:Y:S02]  /*07a0*/  LOP3.LUT P1, RZ, R0, 0x2, RZ, 0xc0, !PT ;  /* 0x0000000200ff7812 */ /* 0x000fe4000782c0ff */
[----:B------:R-:W-:Y:S01]  /*07b0*/  FSEL R0, R3, 1, P0 ;  /* 0x3f80000003007808 */ /* 0x000fe20000000000 */
[----:B------:R-:W-:Y:S01]  /*07c0*/  FFMA R5, R4, R5, R7 ;  /* 0x0000000504057223 */ /* 0x000fe20000000007 */
[----:B------:R-:W-:-:S03]  /*07d0*/  FSEL R12, -R13, -0.16666662693023681641, !P0 ;  /* 0xbe2aaaa80d0c7808 */ /* 0x000fc60004000100 */
[C---:B------:R-:W-:Y:S02]  /*07e0*/  FFMA R3, R4.reuse, R0, RZ ;  /* 0x0000000004037223 */ /* 0x040fe400000000ff */
[----:B------:R-:W-:-:S04]  /*07f0*/  FFMA R12, R4, R5, R12 ;  /* 0x00000005040c7223 */ /* 0x000fc8000000000c */
[----:B------:R-:W-:-:S04]  /*0800*/  FFMA R12, R3, R12, R0 ;  /* 0x0000000c030c7223 */ /* 0x000fc80000000000 */
[----:B------:R-:W-:Y:S01]  /*0810*/  @P1 FADD R12, RZ, -R12 ;  /* 0x8000000cff0c1221 */ /* 0x000fe20000000000 */
[----:B------:R-:W-:Y:S06]  /*0820*/  @!P2 BRA `(.L_x_12) ;  /* 0x000000040064a947 */ /* 0x000fec0003800000 */
        /* <DEDUP_REMOVED lines=10> */
.L_x_13:
[----:B0-----:R-:W-:-:S06]  /*08d0*/  IMAD.WIDE.U32 R4, R23, 0x4, R2 ;  /* 0x0000000417047825 */ /* 0x001fcc00078e0002 */
[----:B------:R-:W2:Y:S01]  /*08e0*/  LDG.E.CONSTANT R4, desc[UR6][R4.64] ;  /* 0x0000000604047981 */ /* 0x000ea2000c1e9900 */
[C---:B------:R-:W-:Y:S02]  /*08f0*/  IMAD.SHL.U32 R0, R23.reuse, 0x4, RZ ;  /* 0x0000000417007824 */ /* 0x040fe400078e00ff */
[----:B------:R-:W-:-:S03]  /*0900*/  VIADD R23, R23, 0x1 ;  /* 0x0000000117177836 */ /* 0x000fc60000000000 */
[C---:B------:R-:W-:Y:S02]  /*0910*/  ISETP.EQ.AND P0, PT, R0.reuse, RZ, PT ;  /* 0x000000ff0000720c */ /* 0x040fe40003f02270 */
[C---:B------:R-:W-:Y:S02]  /*0920*/  ISETP.EQ.AND P5, PT, R0.reuse, 0x4, PT ;  /* 0x000000040000780c */ /* 0x040fe40003fa2270 */
[C---:B------:R-:W-:Y:S02]  /*0930*/  ISETP.EQ.AND P4, PT, R0.reuse, 0x8, PT ;  /* 0x000000080000780c */ /* 0x040fe40003f82270 */
[C---:B------:R-:W-:Y:S02]  /*0940*/  ISETP.EQ.AND P3, PT, R0.reuse, 0xc, PT ;  /* 0x0000000c0000780c */ /* 0x040fe40003f62270 */
[C---:B------:R-:W-:Y:S02]  /*0950*/  ISETP.EQ.AND P2, PT, R0.reuse, 0x10, PT ;  /* 0x000000100000780c */ /* 0x040fe40003f42270 */
[----:B------:R-:W-:Y:S01]  /*0960*/  ISETP.EQ.AND P1, PT, R0, 0x14, PT ;  /* 0x000000140000780c */ /* 0x000fe20003f22270 */
[----:B--2---:R-:W-:-:S03]  /*0970*/  IMAD.WIDE.U32 R6, R4, R27, RZ ;  /* 0x0000001b04067225 */ /* 0x004fc600078e00ff */
[----:B------:R-:W-:-:S04]  /*0980*/  IADD3 R0, P6, PT, R6, R21, RZ ;  /* 0x0000001506007210 */ /* 0x000fc80007fde0ff */
[----:B------:R-:W-:Y:S01]  /*0990*/  IADD3.X R21, PT, PT, R7, R25, RZ, P6, !PT ;  /* 0x0000001907157210 */ /* 0x000fe200037fe4ff */
[--C-:B------:R-:W-:Y:S01]  /*09a0*/  @P0 IMAD.MOV.U32 R11, RZ, RZ, R0.reuse ;  /* 0x000000ffff0b0224 */ /* 0x100fe200078e0000 */
[----:B------:R-:W-:Y:S01]  /*09b0*/  ISETP.NE.AND P6, PT, R23, 0x6, PT ;  /* 0x000000061700780c */ /* 0x000fe20003fc5270 */
[--C-:B------:R-:W-:Y:S01]  /*09c0*/  @P5 IMAD.MOV.U32 R16, RZ, RZ, R0.reuse ;  /* 0x000000ffff105224 */ /* 0x100fe200078e0000 */
[----:B------:R-:W-:Y:S01]  /*09d0*/  @P3 MOV R18, R0 ;  /* 0x0000000000123202 */ /* 0x000fe20000000f00 */
[--C-:B------:R-:W-:Y:S02]  /*09e0*/  @P4 IMAD.MOV.U32 R17, RZ, RZ, R0.reuse ;  /* 0x000000ffff114224 */ /* 0x100fe400078e0000 */
[--C-:B------:R-:W-:Y:S02]  /*09f0*/  @P2 IMAD.MOV.U32 R19, RZ, RZ, R0.reuse ;  /* 0x000000ffff132224 */ /* 0x100fe400078e0000 */
[----:B------:R-:W-:-:S06]  /*0a00*/  @P1 IMAD.MOV.U32 R20, RZ, RZ, R0 ;  /* 0x000000ffff141224 */ /* 0x000fcc00078e0000 */
[----:B------:R-:W-:Y:S05]  /*0a10*/  @P6 BRA `(.L_x_13) ;  /* 0xfffffffc00ac6947 */ /* 0x000fea000383ffff */
[----:B------:R-:W-:-:S04]  /*0a20*/  SHF.R.U32.HI R4, RZ, 0x17, R10 ;  /* 0x00000017ff047819 */ /* 0x000fc8000001160a */
[C---:B------:R-:W-:Y:S02]  /*0a30*/  LOP3.LUT R0, R4.reuse, 0xe0, RZ, 0xc0, !PT ;  /* 0x000000e004007812 */ /* 0x040fe400078ec0ff */
[----:B------:R-:W-:-:S03]  /*0a40*/  LOP3.LUT P6, RZ, R4, 0x1f, RZ, 0xc0, !PT ;  /* 0x0000001f04ff7812 */ /* 0x000fc600078cc0ff */
[----:B------:R-:W-:-:S05]  /*0a50*/  VIADD R0, R0, 0xffffff80 ;  /* 0xffffff8000007836 */ /* 0x000fca0000000000 */
[----:B------:R-:W-:-:S04]  /*0a60*/  SHF.R.U32.HI R0, RZ, 0x5, R0 ;  /* 0x00000005ff007819 */ /* 0x000fc80000011600 */
[----:B------:R-:W-:-:S04]  /*0a70*/  LEA R5, -R0, RZ, 0x2 ;  /* 0x000000ff00057211 */ /* 0x000fc800078e11ff */
[C---:B------:R-:W-:Y:S02]  /*0a80*/  ISETP.EQ.AND P3, PT, R5.reuse, -0x18, PT ;  /* 0xffffffe80500780c */ /* 0x040fe40003f62270 */
[C---:B------:R-:W-:Y:S02]  /*0a90*/  ISETP.EQ.AND P4, PT, R5.reuse, -0x14, PT ;  /* 0xffffffec0500780c */ /* 0x040fe40003f82270 */
[C---:B------:R-:W-:Y:S02]  /*0aa0*/  ISETP.EQ.AND P2, PT, R5.reuse, -0x10, PT ;  /* 0xfffffff00500780c */ /* 0x040fe40003f42270 */
[C---:B------:R-:W-:Y:S02]  /*0ab0*/  ISETP.EQ.AND P1, PT, R5.reuse, -0xc, PT ;  /* 0xfffffff40500780c */ /* 0x040fe40003f22270 */
[C---:B------:R-:W-:Y:S02]  /*0ac0*/  ISETP.EQ.AND P0, PT, R5.reuse, -0x8, PT ;  /* 0xfffffff80500780c */ /* 0x040fe40003f02270 */
[----:B------:R-:W-:-:S03]  /*0ad0*/  ISETP.EQ.AND P5, PT, R5, RZ, PT ;  /* 0x000000ff0500720c */ /* 0x000fc60003fa2270 */
[--C-:B------:R-:W-:Y:S01]  /*0ae0*/  @P3 IMAD.MOV.U32 R0, RZ, RZ, R11.reuse ;  /* 0x000000ffff003224 */ /* 0x100fe200078e000b */
[C---:B------:R-:W-:Y:S01]  /*0af0*/  ISETP.EQ.AND P3, PT, R5.reuse, -0x4, PT ;  /* 0xfffffffc0500780c */ /* 0x040fe20003f62270 */
[----:B------:R-:W-:Y:S02]  /*0b00*/  @P4 IMAD.MOV.U32 R2, RZ, RZ, R11 ;  /* 0x000000ffff024224 */ /* 0x000fe400078e000b */
[----:B------:R-:W-:Y:S01]  /*0b10*/  @P4 IMAD.MOV.U32 R0, RZ, RZ, R16 ;  /* 0x000000ffff004224 */ /* 0x000fe200078e0010 */
[----:B------:R-:W-:Y:S01]  /*0b20*/  ISETP.EQ.AND P4, PT, R5, 0x4, PT ;  /* 0x000000040500780c */ /* 0x000fe20003f82270 */
[--C-:B------:R-:W-:Y:S01]  /*0b30*/  @P2 IMAD.MOV.U32 R0, RZ, RZ, R17.reuse ;  /* 0x000000ffff002224 */ /* 0x100fe200078e0011 */
[----:B------:R-:W-:Y:S01]  /*0b40*/  @P2 MOV R2, R16 ;  /* 0x0000001000022202 */ /* 0x000fe20000000f00 */
[----:B------:R-:W-:Y:S01]  /*0b50*/  @P1 IMAD.MOV.U32 R2, RZ, RZ, R17 ;  /* 0x000000ffff021224 */ /* 0x000fe200078e0011 */
[----:B------:R-:W-:Y:S01]  /*0b60*/  @P0 MOV R2, R18 ;  /* 0x0000001200020202 */ /* 0x000fe20000000f00 */
[----:B------:R-:W-:-:S02]  /*0b70*/  @P1 IMAD.MOV.U32 R0, RZ, RZ, R18 ;  /* 0x000000ffff001224 */ /* 0x000fc400078e0012 */
[--C-:B------:R-:W-:Y:S02]  /*0b80*/  @P0 IMAD.MOV.U32 R0, RZ, RZ, R19.reuse ;  /* 0x000000ffff000224 */ /* 0x100fe400078e0013 */
[----:B------:R-:W-:Y:S01]  /*0b90*/  @P3 IMAD.MOV.U32 R2, RZ, RZ, R19 ;  /* 0x000000ffff023224 */ /* 0x000fe200078e0013 */
[----:B------:R-:W-:Y:S01]  /*0ba0*/  @P5 MOV R2, R20 ;  /* 0x0000001400025202 */ /* 0x000fe20000000f00 */
[----:B------:R-:W-:Y:S02]  /*0bb0*/  @P3 IMAD.MOV.U32 R0, RZ, RZ, R20 ;  /* 0x000000ffff003224 */ /* 0x000fe400078e0014 */
[--C-:B------:R-:W-:Y:S02]  /*0bc0*/  @P5 IMAD.MOV.U32 R0, RZ, RZ, R21.reuse ;  /* 0x000000ffff005224 */ /* 0x100fe400078e0015 */
[----:B------:R-:W-:Y:S01]  /*0bd0*/  @P4 IMAD.MOV.U32 R2, RZ, RZ, R21 ;  /* 0x000000ffff024224 */ /* 0x000fe200078e0015 */
[----:B------:R-:W-:Y:S06]  /*0be0*/  @!P6 BRA `(.L_x_14) ;  /* 0x00000000002ce947 */ /* 0x000fec0003800000 */
[----:B------:R-:W-:Y:S01]  /*0bf0*/  @P2 IMAD.MOV.U32 R3, RZ, RZ, R11 ;  /* 0x000000ffff032224 */ /* 0x000fe200078e000b */
[----:B------:R-:W-:Y:S01]  /*0c00*/  @P1 MOV R3, R16 ;  /* 0x0000001000031202 */ /* 0x000fe20000000f00 */
[----:B------:R-:W-:Y:S01]  /*0c10*/  @P0 IMAD.MOV.U32 R3, RZ, RZ, R17 ;  /* 0x000000ffff030224 */ /* 0x000fe200078e0011 */
[----:B------:R-:W-:Y:S01]  /*0c20*/  ISETP.EQ.AND P0, PT, R5, 0x8, PT ;  /* 0x000000080500780c */ /* 0x000fe20003f02270 */
[----:B------:R-:W-:Y:S01]  /*0c30*/  @P3 IMAD.MOV.U32 R3, RZ, RZ, R18 ;  /* 0x000000ffff033224 */ /* 0x000fe200078e0012 */
[----:B------:R-:W-:Y:S01]  /*0c40*/  LOP3.LUT R5, R4, 0x1f, RZ, 0xc0, !PT ;  /* 0x0000001f04057812 */ /* 0x000fe200078ec0ff */
[----:B------:R-:W-:Y:S01]  /*0c50*/  @P5 IMAD.MOV.U32 R3, RZ, RZ, R19 ;  /* 0x000000ffff035224 */ /* 0x000fe200078e0013 */
[----:B------:R-:W-:Y:S02]  /*0c60*/  @P4 MOV R3, R20 ;  /* 0x0000001400034202 */ /* 0x000fe40000000f00 */
[----:B------:R-:W-:-:S07]  /*0c70*/  SHF.L.W.U32.HI R0, R2, R5, R0 ;  /* 0x0000000502007219 */ /* 0x000fce0000010e00 */
[----:B------:R-:W-:-:S05]  /*0c80*/  @P0 IMAD.MOV.U32 R3, RZ, RZ, R21 ;  /* 0x000000ffff030224 */ /* 0x000fca00078e0015 */
[----:B------:R-:W-:-:S07]  /*0c90*/  SHF.L.W.U32.HI R2, R3, R5, R2 ;  /* 0x0000000503027219 */ /* 0x000fce0000010e02 */
.L_x_14:
[C-C-:B------:R-:W-:Y:S01]  /*0ca0*/  SHF.L.W.U32.HI R7, R2.reuse, 0x2, R0.reuse ;  /* 0x0000000202077819 */ /* 0x140fe20000010e00 */
[----:B------:R-:W-:Y:S01]  /*0cb0*/  IMAD.SHL.U32 R2, R2, 0x4, RZ ;  /* 0x0000000402027824 */ /* 0x000fe200078e00ff */
[----:B------:R-:W-:Y:S01]  /*0cc0*/  UMOV UR8, 0x54442d19 ;  /* 0x54442d1900087882 */ /* 0x000fe20000000000 */
[----:B------:R-:W-:Y:S01]  /*0cd0*/  UMOV UR9, 0x3bf921fb ;  /* 0x3bf921fb00097882 */ /* 0x000fe20000000000 */
[----:B------:R-:W-:Y:S02]  /*0ce0*/  SHF.R.S32.HI R3, RZ, 0x1f, R7 ;  /* 0x0000001fff037819 */ /* 0x000fe40000011407 */
[----:B------:R-:W-:Y:S02]  /*0cf0*/  SHF.R.U32.HI R0, RZ, 0x1e, R0 ;  /* 0x0000001eff007819 */ /* 0x000fe40000011600 */
[C---:B------:R-:W-:Y:S02]  /*0d00*/  LOP3.LUT R2, R3.reuse, R2, RZ, 0x3c, !PT ;  /* 0x0000000203027212 */ /* 0x040fe400078e3cff */
[----:B------:R-:W-:-:S02]  /*0d10*/  LOP3.LUT R3, R3, R7, RZ, 0x3c, !PT ;  /* 0x0000000703037212 */ /* 0x000fc400078e3cff */
[----:B------:R-:W-:Y:S02]  /*0d20*/  ISETP.GE.AND P1, PT, R10, RZ, PT ;  /* 0x000000ff0a00720c */ /* 0x000fe40003f26270 */
[C---:B------:R-:W-:Y:S02]  /*0d30*/  LEA.HI R6, R7.reuse, R0, RZ, 0x1 ;  /* 0x0000000007067211 */ /* 0x040fe400078f08ff */
[----:B------:R-:W0:Y:S01]  /*0d40*/  I2F.F64.S64 R2, R2 ;  /* 0x0000000200027312 */ /* 0x000e220000301c00 */
[----:B------:R-:W-:Y:S02]  /*0d50*/  LOP3.LUT R21, R7, R10, RZ, 0x3c, !PT ;  /* 0x0000000a07157212 */ /* 0x000fe400078e3cff */
[----:B------:R-:W-:Y:S02]  /*0d60*/  IMAD.MOV R0, RZ, RZ, -R6 ;  /* 0x000000ffff007224 */ /* 0x000fe400078e0a06 */
[----:B------:R-:W-:-:S04]  /*0d70*/  ISETP.GE.AND P0, PT, R21, RZ, PT ;  /* 0x000000ff1500720c */ /* 0x000fc80003f06270 */
[----:B------:R-:W-:Y:S01]  /*0d80*/  @!P1 MOV R6, R0 ;  /* 0x0000000000069202 */ /* 0x000fe20000000f00 */
[----:B0-----:R-:W-:-:S10]  /*0d90*/  DMUL R4, R2, UR8 ;  /* 0x0000000802047c28 */ /* 0x001fd40008000000 */
[----:B------:R-:W0:Y:S02]  /*0da0*/  F2F.F32.F64 R4, R4 ;  /* 0x0000000400047310 */ /* 0x000e240000301000 */
[----:B0-----:R-:W-:-:S07]  /*0db0*/  FSEL R2, -R4, R4, !P0 ;  /* 0x0000000404027208 */ /* 0x001fce0004000100 */
.L_x_12:
[----:B------:R-:W-:Y:S01]  /*0dc0*/  FMUL R3, R2, R2 ;  /* 0x0000000202037220 */ /* 0x000fe20000400000 */
[C---:B------:R-:W-:Y:S01]  /*0dd0*/  LOP3.LUT R0, R6.reuse, 0x1, RZ, 0xc0, !PT ;  /* 0x0000000106007812 */ /* 0x040fe200078ec0ff */
[----:B------:R-:W-:Y:S02]  /*0de0*/  VIADD R6, R6, 0x1 ;  /* 0x0000000106067836 */ /* 0x000fe40000000000 */
[----:B------:R-:W-:Y:S01]  /*0df0*/  FADD R5, R10, 1 ;  /* 0x3f8000000a057421 */ /* 0x000fe20000000000 */
[----:B------:R-:W-:Y:S01]  /*0e00*/  FFMA R15, R3, R15, -0.0013887860113754868507 ;  /* 0xbab607ed030f7423 */ /* 0x000fe2000000000f */
[----:B------:R-:W-:Y:S02]  /*0e10*/  ISETP.NE.U32.AND P0, PT, R0, 0x1, PT ;  /* 0x000000010000780c */ /* 0x000fe40003f05070 */
[----:B------:R-:W-:Y:S01]  /*0e20*/  LOP3.LUT P1, RZ, R6, 0x2, RZ, 0xc0, !PT ;  /* 0x0000000206ff7812 */ /* 0x000fe2000782c0ff */
[----:B------:R-:W-:Y:S01]  /*0e30*/  VIADD R6, R5, 0xf3000000 ;  /* 0xf300000005067836 */ /* 0x000fe20000000000 */
[----:B------:R-:W-:-:S02]  /*0e40*/  FSEL R14, R14, 0.0083327032625675201416, P0 ;  /* 0x3c0885e40e0e7808 */ /* 0x000fc40000000000 */
[----:B------:R-:W-:Y:S02]  /*0e50*/  FSEL R0, R15, -0.00019574658654164522886, P0 ;  /* 0xb94d41530f007808 */ /* 0x000fe40000000000 */
[----:B------:R-:W-:-:S03]  /*0e60*/  FSEL R4, -R13, -0.16666662693023681641, P0 ;  /* 0xbe2aaaa80d047808 */ /* 0x000fc60000000100 */
[C---:B------:R-:W-:Y:S01]  /*0e70*/  FFMA R14, R3.reuse, R0, R14 ;  /* 0x00000000030e7223 */ /* 0x040fe2000000000e */
[----:B------:R-:W-:Y:S02]  /*0e80*/  FSEL R0, R2, 1, !P0 ;  /* 0x3f80000002007808 */ /* 0x000fe40004000000 */
[----:B------:R-:W-:Y:S01]  /*0e90*/  ISETP.GT.U32.AND P0, PT, R6, 0x727fffff, PT ;  /* 0x727fffff0600780c */ /* 0x000fe20003f04070 */
[----:B------:R0:W1:Y:S01]  /*0ea0*/  MUFU.RSQ R2, R5 ;  /* 0x0000000500027308 */ /* 0x0000620000001400 */
[C---:B------:R-:W-:Y:S01]  /*0eb0*/  FFMA R4, R3.reuse, R14, R4 ;  /* 0x0000000e03047223 */ /* 0x040fe20000000004 */
[----:B------:R-:W-:-:S04]  /*0ec0*/  FFMA R3, R3, R0, RZ ;  /* 0x0000000003037223 */ /* 0x000fc800000000ff */
[----:B------:R-:W-:-:S04]  /*0ed0*/  FFMA R7, R3, R4, R0 ;  /* 0x0000000403077223 */ /* 0x000fc80000000000 */
[----:B------:R-:W-:Y:S02]  /*0ee0*/  @P1 FADD R7, RZ, -R7 ;  /* 0x80000007ff071221 */ /* 0x000fe40000000000 */
[----:B0-----:R-:W-:Y:S05]  /*0ef0*/  @!P0 BRA `(.L_x_15) ;  /* 0x0000000000108947 */ /* 0x001fea0003800000 */
[----:B------:R-:W-:-:S07]  /*0f00*/  MOV R4, 0xf20 ;  /* 0x00000f2000047802 */ /* 0x000fce0000000f00 */
[----:B-1----:R-:W-:Y:S05]  /*0f10*/  CALL.REL.NOINC `($__internal_1_$__cuda_sm20_sqrt_rn_f32_slowpath) ;  /* 0x0000000000c87944 */ /* 0x002fea0003c00000 */
[----:B------:R-:W-:Y:S01]  /*0f20*/  IMAD.MOV.U32 R13, RZ, RZ, R5 ;  /* 0x000000ffff0d7224 */ /* 0x000fe200078e0005 */
[----:B------:R-:W-:Y:S06]  /*0f30*/  BRA `(.L_x_16) ;  /* 0x0000000000107947 */ /* 0x000fec0003800000 */
.L_x_15:
[----:B-1----:R-:W-:Y:S01]  /*0f40*/  FMUL.FTZ R0, R5, R2 ;  /* 0x0000000205007220 */ /* 0x002fe20000410000 */
[----:B------:R-:W-:-:S03]  /*0f50*/  FMUL.FTZ R2, R2, 0.5 ;  /* 0x3f00000002027820 */ /* 0x000fc60000410000 */
[----:B------:R-:W-:-:S04]  /*0f60*/  FFMA R5, -R0, R0, R5 ;  /* 0x0000000000057223 */ /* 0x000fc80000000105 */
[----:B------:R-:W-:-:S07]  /*0f70*/  FFMA R13, R5, R2, R0 ;  /* 0x00000002050d7223 */ /* 0x000fce0000000000 */
.L_x_16:
[----:B------:R-:W0:Y:S01]  /*0f80*/  MUFU.RCP R3, |R10| ;  /* 0x4000000a00037308 */ /* 0x000e220000001000 */
[----:B------:R-:W1:Y:S01]  /*0f90*/  LDC R15, c[0x0][0x398] ;  /* 0x0000e600ff0f7b82 */ /* 0x000e620000000800 */
[----:B------:R-:W-:Y:S01]  /*0fa0*/  FSETP.GT.AND P1, PT, |R10|, 1, PT ;  /* 0x3f8000000a00780b */ /* 0x000fe20003f24200 */
[----:B------:R-:W-:Y:S02]  /*0fb0*/  HFMA2 R5, -RZ, RZ, 0.890625, -0.00056934356689453125 ;  /* 0x3b2090aaff057431 */ /* 0x000fe400000001ff */
[----:B------:R-:W-:Y:S02]  /*0fc0*/  IMAD.MOV.U32 R6, RZ, RZ, 0x3f6ee581 ;  /* 0x3f6ee581ff067424 */ /* 0x000fe400078e00ff */
[----:B------:R-:W-:Y:S01]  /*0fd0*/  FFMA R13, R12, R7, R13 ;  /* 0x000000070c0d7223 */ /* 0x000fe2000000000d */
[----:B0-----:R-:W-:-:S05]  /*0fe0*/  FSEL R3, R3, |R10|, P1 ;  /* 0x4000000a03037208 */ /* 0x001fca0000800000 */
[----:B------:R-:W-:Y:S01]  /*0ff0*/  FMUL R0, R3, R3 ;  /* 0x0000000303007220 */ /* 0x000fe20000400000 */
[----:B-1----:R-:W-:-:S03]  /*1000*/  ISETP.GE.U32.AND P0, PT, R8, R15, PT ;  /* 0x0000000f0800720c */ /* 0x002fc60003f06070 */
[----:B------:R-:W-:Y:S01]  /*1010*/  FFMA R5, R0, R5, -0.014396979473531246185 ;  /* 0xbc6be14f00057423 */ /* 0x000fe20000000005 */
[----:B------:R-:W-:-:S03]  /*1020*/  ISETP.GE.U32.AND.EX P0, PT, R9, UR5, PT, P0 ;  /* 0x0000000509007c0c */ /* 0x000fc6000bf06100 */
[----:B------:R-:W-:-:S04]  /*1030*/  FFMA R5, R0, R5, 0.039849750697612762451 ;  /* 0x3d23397e00057423 */ /* 0x000fc80000000005 */
[----:B------:R-:W-:-:S04]  /*1040*/  FFMA R5, R0, R5, -0.072529748082160949707 ;  /* 0xbd948a7a00057423 */ /* 0x000fc80000000005 */
[----:B------:R-:W-:-:S04]  /*1050*/  FFMA R5, R0, R5, 0.10518480092287063599 ;  /* 0x3dd76b2100057423 */ /* 0x000fc80000000005 */
[----:B------:R-:W-:Y:S01]  /*1060*/  FFMA R5, R0, R5, -0.14171802997589111328 ;  /* 0xbe111e8800057423 */ /* 0x000fe20000000005 */
[----:B------:R-:W-:-:S03]  /*1070*/  @!P0 SHF.L.U64.HI R12, R8, 0x2, R9 ;  /* 0x00000002080c8819 */ /* 0x000fc60000010209 */
[----:B------:R-:W-:-:S04]  /*1080*/  FFMA R5, R0, R5, 0.19988775253295898438 ;  /* 0x3e4caf6000057423 */ /* 0x000fc80000000005 */
[C---:B------:R-:W-:Y:S02]  /*1090*/  FFMA R15, R0.reuse, R5, -0.33332940936088562012 ;  /* 0xbeaaaa27000f7423 */ /* 0x040fe40000000005 */
[----:B------:R-:W0:Y:S02]  /*10a0*/  @!P0 LDC.64 R4, c[0x0][0x380] ;  /* 0x0000e000ff048b82 */ /* 0x000e240000000a00 */
[----:B------:R-:W-:-:S04]  /*10b0*/  FMUL R0, R0, R15 ;  /* 0x0000000f00007220 */ /* 0x000fc80000400000 */
[----:B------:R-:W-:Y:S02]  /*10c0*/  FFMA R15, R3, R0, R3 ;  /* 0x00000000030f7223 */ /* 0x000fe40000000003 */
[----:B------:R-:W1:Y:S02]  /*10d0*/  LDC.64 R2, c[0x0][0x388] ;  /* 0x0000e200ff027b82 */ /* 0x000e640000000a00 */
[----:B------:R-:W-:Y:S01]  /*10e0*/  @P1 FFMA R15, R6, 1.6832555532455444336, -R15 ;  /* 0x3fd774eb060f1823 */ /* 0x000fe2000000080f */
[----:B------:R-:W-:-:S04]  /*10f0*/  FSETP.NAN.AND P1, PT, |R10|, |R10|, PT ;  /* 0x4000000a0a00720b */ /* 0x000fc80003f28200 */
[----:B------:R-:W-:Y:S01]  /*1100*/  LOP3.LUT R0, R15, 0x80000000, R10, 0xb8, !PT ;  /* 0x800000000f007812 */ /* 0x000fe200078eb80a */
[----:B------:R-:W2:Y:S03]  /*1110*/  @!P0 LDC.64 R6, c[0x0][0x390] ;  /* 0x0000e400ff068b82 */ /* 0x000ea60000000a00 */
[----:B------:R-:W-:Y:S01]  /*1120*/  FSEL R0, R0, R15, !P1 ;  /* 0x0000000f00007208 */ /* 0x000fe20004800000 */
[----:B------:R-:W-:-:S04]  /*1130*/  @!P0 IMAD.SHL.U32 R15, R8, 0x4, RZ ;  /* 0x00000004080f8824 */ /* 0x000fc800078e00ff */
[----:B------:R-:W-:Y:S01]  /*1140*/  FADD R13, R13, R0 ;  /* 0x000000000d0d7221 */ /* 0x000fe20000000000 */
[----:B0-----:R-:W-:-:S03]  /*1150*/  @!P0 IADD3 R4, P1, PT, R15, R4, RZ ;  /* 0x000000040f048210 */ /* 0x001fc60007f3e0ff */
[----:B------:R-:W-:Y:S02]  /*1160*/  FADD R21, R10, R13 ;  /* 0x0000000d0a157221 */ /* 0x000fe40000000000 */
[----:B------:R-:W-:-:S03]  /*1170*/  @!P0 IMAD.X R5, R12, 0x1, R5, P1 ;  /* 0x000000010c058824 */ /* 0x000fc600008e0605 */
[----:B-1----:R0:W-:Y:S04]  /*1180*/  STG.E desc[UR6][R2.64], R21 ;  /* 0x0000001502007986 */ /* 0x0021e8000c101906 */
[----:B------:R-:W3:Y:S01]  /*1190*/  @!P0 LDG.E R4, desc[UR6][R4.64] ;  /* 0x0000000604048981 */ /* 0x000ee2000c1e1900 */
[----:B--2---:R-:W-:-:S04]  /*11a0*/  @!P0 IADD3 R6, P1, PT, R15, R6, RZ ;  /* 0x000000060f068210 */ /* 0x004fc80007f3e0ff */
[----:B------:R-:W-:Y:S01]  /*11b0*/  @!P0 IADD3.X R7, PT, PT, R12, R7, RZ, P1, !PT ;  /* 0x000000070c078210 */ /* 0x000fe20000ffe4ff */
[----:B---3--:R-:W-:-:S05]  /*11c0*/  @!P0 FADD R13, R21, R4 ;  /* 0x00000004150d8221 */ /* 0x008fca0000000000 */
[----:B------:R0:W-:Y:S01]  /*11d0*/  @!P0 STG.E desc[UR6][R6.64], R13 ;  /* 0x0000000d06008986 */ /* 0x0001e2000c101906 */
[----:B------:R-:W-:-:S05]  /*11e0*/  IADD3 R8, P0, PT, R8, 0x1, RZ ;  /* 0x0000000108087810 */ /* 0x000fca0007f1e0ff */
[----:B------:R-:W-:Y:S01]  /*11f0*/  IMAD.X R9, RZ, RZ, R9, P0 ;  /* 0x000000ffff097224 */ /* 0x000fe200000e0609 */
[----:B------:R-:W-:-:S04]  /*1200*/  ISETP.NE.U32.AND P0, PT, R8, 0x64, PT ;  /* 0x000000640800780c */ /* 0x000fc80003f05070 */
[----:B------:R-:W-:-:S13]  /*1210*/  ISETP.NE.AND.EX P0, PT, R9, RZ, PT, P0 ;  /* 0x000000ff0900720c */ /* 0x000fda0003f05300 */
[----:B0-----:R-:W-:Y:S05]  /*1220*/  @P0 BRA `(.L_x_17) ;  /* 0xffffffec00880947 */ /* 0x001fea000383ffff */
[----:B------:R-:W-:Y:S05]  /*1230*/  EXIT ;  /* 0x000000000000794d */ /* 0x000fea0003800000 */
        .weak           $__internal_1_$__cuda_sm20_sqrt_rn_f32_slowpath
        .type           $__internal_1_$__cuda_sm20_sqrt_rn_f32_slowpath,@function
        .size           $__internal_1_$__cuda_sm20_sqrt_rn_f32_slowpath,(.L_x_21 - $__internal_1_$__cuda_sm20_sqrt_rn_f32_slowpath)
$__internal_1_$__cuda_sm20_sqrt_rn_f32_slowpath:
[----:B------:R-:W-:-:S13]  /*1240*/  LOP3.LUT P0, RZ, R5, 0x7fffffff, RZ, 0xc0, !PT ;  /* 0x7fffffff05ff7812 */ /* 0x000fda000780c0ff */
[----:B------:R-:W-:Y:S05]  /*1250*/  @!P0 BRA `(.L_x_18) ;  /* 0x0000000000488947 */ /* 0x000fea0003800000 */
        /* <DEDUP_REMOVED lines=18> */
.L_x_18:
[----:B------:R-:W-:Y:S02]  /*1380*/  IMAD.MOV.U32 R2, RZ, RZ, R4 ;  /* 0x000000ffff027224 */ /* 0x000fe400078e0004 */
[----:B------:R-:W-:-:S04]  /*1390*/  IMAD.MOV.U32 R3, RZ, RZ, 0x0 ;  /* 0x00000000ff037424 */ /* 0x000fc800078e00ff */
[----:B------:R-:W-:Y:S05]  /*13a0*/  RET.REL.NODEC R2 `(_Z13no_registeredPfS_S_i) ;  /* 0xffffffec02147950 */ /* 0x000fea0003c3ffff */
.L_x_19:
        /* <DEDUP_REMOVED lines=13> */
.L_x_21:


//--------------------- .nv.global.init           --------------------------
	.section	.nv.global.init,"aw",@progbits
	.align	4
.nv.global.init:
	.type		__cudart_i2opi_f,@object
	.size		__cudart_i2opi_f,(.L_0 - __cudart_i2opi_f)
__cudart_i2opi_f:
        /*0000*/ 	.byte	0x41, 0x90, 0x43, 0x3c, 0x99, 0x95, 0x62, 0xdb, 0xc0, 0xdd, 0x34, 0xf5, 0xd1, 0x57, 0x27, 0xfc
        /*0010*/ 	.byte	0x29, 0x15, 0x44, 0x4e, 0x6e, 0x83, 0xf9, 0xa2
.L_0:


//--------------------- .nv.shared.reserved.0     --------------------------
	.section	.nv.shared.reserved.0,"aw",@nobits
	.weak		__nv_reservedSMEM_offset_0_alias
	.size		__nv_reservedSMEM_offset_0_alias, 0, 64
	.other		__nv_reservedSMEM_offset_0_alias,@"STO_CUDA_RESERVED_SHARED STV_DEFAULT"
__nv_reservedSMEM_offset_0_alias:
	.zero		0
	.zero		64


//--------------------- .nv.constant0._Z10registeredPfS_S_i --------------------------
	.section	.nv.constant0._Z10registeredPfS_S_i,"a",@progbits
	.sectionflags	@""
	.align	4
.nv.constant0._Z10registeredPfS_S_i:
	.zero		924


//--------------------- .nv.constant0._Z13no_registeredPfS_S_i --------------------------
	.section	.nv.constant0._Z13no_registeredPfS_S_i,"a",@progbits
	.sectionflags	@""
	.align	4
.nv.constant0._Z13no_registeredPfS_S_i:
	.zero		924


//--------------------- SYMBOLS --------------------------

	.type		.nv.reservedSmem.offset0,@object
	.size		.nv.reservedSmem.offset0,0x4
